// auto-generated by cutlass_sweep.gemm — config: {"arch": "sm_100", "cluster_m": 2, "cluster_n": 1, "dtype": "bf16", "dtype_b": "bf16", "layout": "nt", "stages": 0, "tile_k": 32, "tile_m": 256, "tile_n": 64}
#include "cutlass/cutlass.h"
#include "cutlass/gemm/collective/collective_builder.hpp"
#include "cutlass/gemm/device/gemm_universal_adapter.h"
#include "cutlass/gemm/kernel/gemm_universal.hpp"
#include "cutlass/epilogue/collective/collective_builder.hpp"

using ElemA = cutlass::bfloat16_t;
using ElemB = cutlass::bfloat16_t;
using ElemCD = cutlass::bfloat16_t;
using Acc  = float;
using TileShape    = cute::Shape<cute::_256, cute::_64, cute::_32>;
using ClusterShape = cute::Shape<cute::_2, cute::_1, cute::_1>;

using CollectiveEpilogue = typename cutlass::epilogue::collective::CollectiveBuilder<
    cutlass::arch::Sm100, cutlass::arch::OpClassTensorOp,
    TileShape, ClusterShape,
    cutlass::epilogue::collective::EpilogueTileAuto,
    Acc, Acc,
    ElemCD, cutlass::layout::RowMajor, 128 / cutlass::sizeof_bits<ElemCD>::value,
    ElemCD, cutlass::layout::RowMajor, 128 / cutlass::sizeof_bits<ElemCD>::value,
    cutlass::epilogue::collective::EpilogueScheduleAuto
  >::CollectiveOp;

using CollectiveMainloop = typename cutlass::gemm::collective::CollectiveBuilder<
    cutlass::arch::Sm100, cutlass::arch::OpClassTensorOp,
    ElemA, cutlass::layout::RowMajor, 128 / cutlass::sizeof_bits<ElemA>::value,
    ElemB, cutlass::layout::ColumnMajor, 128 / cutlass::sizeof_bits<ElemB>::value,
    Acc,
    TileShape, ClusterShape,
    cutlass::gemm::collective::StageCountAutoCarveout<static_cast<int>(sizeof(typename CollectiveEpilogue::SharedStorage))>,
    cutlass::gemm::collective::KernelScheduleAuto
  >::CollectiveOp;

using GemmKernel = cutlass::gemm::kernel::GemmUniversal<
    cute::Shape<int,int,int,int>,
    CollectiveMainloop,
    CollectiveEpilogue
>;
using Gemm = cutlass::gemm::device::GemmUniversalAdapter<GemmKernel>;

// Force the device kernel symbol into the cubin without needing a host main.
auto* _anchor = &cutlass::device_kernel<GemmKernel>;


// ===== COMPILED SASS (sm_100a) =====

	.target	sm_100a

	.elftype	@"ET_EXEC"


//--------------------- .note.nv.tkinfo           --------------------------
	.section	.note.nv.tkinfo,"",@"SHT_NOTE"
	.sectionflags	@"SHF_NOTE_NV_TKINFO"
	.tkinfo
        /*0018*/ 	.word	0x00000002
        /*0030*/ 	.string	""
        /*0030*/ 	.string	"ptxas"
        /*0030*/ 	.string	"Cuda compilation tools, release 13.0, V13.0.88"
        /*0030*/ 	.string	"Build cuda_13.0.r13.0/compiler.36424714_0"
        /*0030*/ 	.string	"-arch sm_100a -m 64 "



//--------------------- .note.nv.cuinfo           --------------------------
	.section	.note.nv.cuinfo,"",@"SHT_NOTE"
	.sectionflags	@"SHF_NOTE_NV_CUINFO"
        /*0018*/ 	.short	0x0002
        /*001a*/ 	.short	0x0064
        /*001c*/ 	.short	0x0082
	.zero		2


//--------------------- .nv.info                  --------------------------
	.section	.nv.info,"",@"SHT_CUDA_INFO"
	.align	4


	//----- nvinfo : EIATTR_REGCOUNT
	.align		4
        /*0000*/ 	.byte	0x04, 0x2f
        /*0002*/ 	.short	(.L_19 - .L_18)
	.align		4
.L_18:
        /*0004*/ 	.word	index@(_ZN7cutlass13device_kernelINS_4gemm6kernel13GemmUniversalIN4cute5tupleIJiiiiEEENS1_10collective13CollectiveMmaINS1_35MainloopSm100TmaUmmaWarpSpecializedILi20ELi2ELi4ENS5_IJNS4_1CILi2EEENSA_ILi1EEESC_EEEEENS5_IJNSA_ILi256EEENSA_ILi64EEENSA_ILi32EEEEEENS_10bfloat16_tENS5_IJlSC_lEEESJ_SK_NS4_8TiledMMAINS4_8MMA_AtomIJNS4_26SM100_MMA_F16BF16_2x1SM_SSISJ_SJ_fLi256ELi64ELNS4_4UMMA5MajorE0ELSP_0ELNSO_7ScaleInE0ELSQ_0EEEEEENS4_6LayoutINS5_IJSC_SC_SC_EEENS5_IJNSA_ILi0EEESV_SV_EEEEENS5_IJNS4_10UnderscoreESY_SY_EEEEENS4_18SM100_TMA_2SM_LOADENS4_14ComposedLayoutINS4_7SwizzleILi2ELi4ELi3EEENS4_18smem_ptr_flag_bitsILi16EEENST_INS5_IJNSA_ILi8EEESH_EEENS5_IJSH_SC_EEEEEEEvNS4_8identityES11_S1B_vS1C_EENS_8epilogue10collective18CollectiveEpilogueINS1E_23Sm100TmaWarpSpecializedILi3ELi2ELi32ELb1ELb0EEEJNS5_IJNSA_ILi128EEESG_SH_EEENS5_IJNST_IS1J_SC_EENST_ISH_SC_EEEEESJ_SK_SJ_SK_NS1E_6fusion15FusionCallbacksIS1I_NS1O_17LinearCombinationISJ_fSJ_fLNS_15FloatRoundStyleE2EEES1K_S1N_JEEENS4_5SM1004TMEM4LOAD26SM100_TMEM_LOAD_32dp32b32xENS4_13SM90_TMA_LOADES1B_NS4_39AutoVectorizingCopyWithAssumedAlignmentILi128EEENS4_14SM90_TMA_STOREES1B_S20_S20_EEEvvEEEEvNT_6ParamsE)
        /*0008*/ 	.word	0x00000072


	//----- nvinfo : EIATTR_FRAME_SIZE
	.align		4
.L_19:
        /*000c*/ 	.byte	0x04, 0x11
        /*000e*/ 	.short	(.L_21 - .L_20)
	.align		4
.L_20:
        /*0010*/ 	.word	index@($__internal_2_$__cuda_sm10x_tcgen05_guardrail_trap_unallocated_columns_being_dealloced)
        /*0014*/ 	.word	0x00000000


	//----- nvinfo : EIATTR_FRAME_SIZE
	.align		4
.L_21:
        /*0018*/ 	.byte	0x04, 0x11
        /*001a*/ 	.short	(.L_23 - .L_22)
	.align		4
.L_22:
        /*001c*/ 	.word	index@($__internal_1_$__cuda_sm10x_tcgen05_guardrail_trap_phase_invalid_during_alloc)
        /*0020*/ 	.word	0x00000000


	//----- nvinfo : EIATTR_FRAME_SIZE
	.align		4
.L_23:
        /*0024*/ 	.byte	0x04, 0x11
        /*0026*/ 	.short	(.L_25 - .L_24)
	.align		4
.L_24:
        /*0028*/ 	.word	index@($__internal_0_$__cuda_sm10x_tcgen05_guardrail_trap_col_being_dealloced_not_returned_by_alloc)
        /*002c*/ 	.word	0x00000000


	//----- nvinfo : EIATTR_FRAME_SIZE
	.align		4
.L_25:
        /*0030*/ 	.byte	0x04, 0x11
        /*0032*/ 	.short	(.L_27 - .L_26)
	.align		4
.L_26:
        /*0034*/ 	.word	index@(_ZN7cutlass13device_kernelINS_4gemm6kernel13GemmUniversalIN4cute5tupleIJiiiiEEENS1_10collective13CollectiveMmaINS1_35MainloopSm100TmaUmmaWarpSpecializedILi20ELi2ELi4ENS5_IJNS4_1CILi2EEENSA_ILi1EEESC_EEEEENS5_IJNSA_ILi256EEENSA_ILi64EEENSA_ILi32EEEEEENS_10bfloat16_tENS5_IJlSC_lEEESJ_SK_NS4_8TiledMMAINS4_8MMA_AtomIJNS4_26SM100_MMA_F16BF16_2x1SM_SSISJ_SJ_fLi256ELi64ELNS4_4UMMA5MajorE0ELSP_0ELNSO_7ScaleInE0ELSQ_0EEEEEENS4_6LayoutINS5_IJSC_SC_SC_EEENS5_IJNSA_ILi0EEESV_SV_EEEEENS5_IJNS4_10UnderscoreESY_SY_EEEEENS4_18SM100_TMA_2SM_LOADENS4_14ComposedLayoutINS4_7SwizzleILi2ELi4ELi3EEENS4_18smem_ptr_flag_bitsILi16EEENST_INS5_IJNSA_ILi8EEESH_EEENS5_IJSH_SC_EEEEEEEvNS4_8identityES11_S1B_vS1C_EENS_8epilogue10collective18CollectiveEpilogueINS1E_23Sm100TmaWarpSpecializedILi3ELi2ELi32ELb1ELb0EEEJNS5_IJNSA_ILi128EEESG_SH_EEENS5_IJNST_IS1J_SC_EENST_ISH_SC_EEEEESJ_SK_SJ_SK_NS1E_6fusion15FusionCallbacksIS1I_NS1O_17LinearCombinationISJ_fSJ_fLNS_15FloatRoundStyleE2EEES1K_S1N_JEEENS4_5SM1004TMEM4LOAD26SM100_TMEM_LOAD_32dp32b32xENS4_13SM90_TMA_LOADES1B_NS4_39AutoVectorizingCopyWithAssumedAlignmentILi128EEENS4_14SM90_TMA_STOREES1B_S20_S20_EEEvvEEEEvNT_6ParamsE)
        /*0038*/ 	.word	0x00000000


	//----- nvinfo : EIATTR_MIN_STACK_SIZE
	.align		4
.L_27:
        /*003c*/ 	.byte	0x04, 0x12
        /*003e*/ 	.short	(.L_29 - .L_28)
	.align		4
.L_28:
        /*0040*/ 	.word	index@(_ZN7cutlass13device_kernelINS_4gemm6kernel13GemmUniversalIN4cute5tupleIJiiiiEEENS1_10collective13CollectiveMmaINS1_35MainloopSm100TmaUmmaWarpSpecializedILi20ELi2ELi4ENS5_IJNS4_1CILi2EEENSA_ILi1EEESC_EEEEENS5_IJNSA_ILi256EEENSA_ILi64EEENSA_ILi32EEEEEENS_10bfloat16_tENS5_IJlSC_lEEESJ_SK_NS4_8TiledMMAINS4_8MMA_AtomIJNS4_26SM100_MMA_F16BF16_2x1SM_SSISJ_SJ_fLi256ELi64ELNS4_4UMMA5MajorE0ELSP_0ELNSO_7ScaleInE0ELSQ_0EEEEEENS4_6LayoutINS5_IJSC_SC_SC_EEENS5_IJNSA_ILi0EEESV_SV_EEEEENS5_IJNS4_10UnderscoreESY_SY_EEEEENS4_18SM100_TMA_2SM_LOADENS4_14ComposedLayoutINS4_7SwizzleILi2ELi4ELi3EEENS4_18smem_ptr_flag_bitsILi16EEENST_INS5_IJNSA_ILi8EEESH_EEENS5_IJSH_SC_EEEEEEEvNS4_8identityES11_S1B_vS1C_EENS_8epilogue10collective18CollectiveEpilogueINS1E_23Sm100TmaWarpSpecializedILi3ELi2ELi32ELb1ELb0EEEJNS5_IJNSA_ILi128EEESG_SH_EEENS5_IJNST_IS1J_SC_EENST_ISH_SC_EEEEESJ_SK_SJ_SK_NS1E_6fusion15FusionCallbacksIS1I_NS1O_17LinearCombinationISJ_fSJ_fLNS_15FloatRoundStyleE2EEES1K_S1N_JEEENS4_5SM1004TMEM4LOAD26SM100_TMEM_LOAD_32dp32b32xENS4_13SM90_TMA_LOADES1B_NS4_39AutoVectorizingCopyWithAssumedAlignmentILi128EEENS4_14SM90_TMA_STOREES1B_S20_S20_EEEvvEEEEvNT_6ParamsE)
        /*0044*/ 	.word	0x00000000
.L_29:


//--------------------- .nv.compat                --------------------------
	.section	.nv.compat,"",@"SHT_CUDA_COMPAT_INFO"
	.align	4
        /*0000*/ 	.byte	0x02, 0x09, 0x01, 0x00, 0x02, 0x02, 0x02, 0x00, 0x02, 0x05, 0x05, 0x00, 0x03, 0x07, 0x01, 0x01
        /*0010*/ 	.byte	0x02, 0x03, 0x01, 0x00, 0x02, 0x06, 0x01, 0x00, 0x04, 0x0b, 0x08, 0x00, 0x09, 0x00, 0x00, 0x00
        /*0020*/ 	.byte	0x00, 0x00, 0x00, 0x00


//--------------------- .nv.info._ZN7cutlass13device_kernelINS_4gemm6kernel13GemmUniversalIN4cute5tupleIJiiiiEEENS1_10collective13CollectiveMmaINS1_35MainloopSm100TmaUmmaWarpSpecializedILi20ELi2ELi4ENS5_IJNS4_1CILi2EEENSA_ILi1EEESC_EEEEENS5_IJNSA_ILi256EEENSA_ILi64EEENSA_ILi32EEEEEENS_10bfloat16_tENS5_IJlSC_lEEESJ_SK_NS4_8TiledMMAINS4_8MMA_AtomIJNS4_26SM100_MMA_F16BF16_2x1SM_SSISJ_SJ_fLi256ELi64ELNS4_4UMMA5MajorE0ELSP_0ELNSO_7ScaleInE0ELSQ_0EEEEEENS4_6LayoutINS5_IJSC_SC_SC_EEENS5_IJNSA_ILi0EEESV_SV_EEEEENS5_IJNS4_10UnderscoreESY_SY_EEEEENS4_18SM100_TMA_2SM_LOADENS4_14ComposedLayoutINS4_7SwizzleILi2ELi4ELi3EEENS4_18smem_ptr_flag_bitsILi16EEENST_INS5_IJNSA_ILi8EEESH_EEENS5_IJSH_SC_EEEEEEEvNS4_8identityES11_S1B_vS1C_EENS_8epilogue10collective18CollectiveEpilogueINS1E_23Sm100TmaWarpSpecializedILi3ELi2ELi32ELb1ELb0EEEJNS5_IJNSA_ILi128EEESG_SH_EEENS5_IJNST_IS1J_SC_EENST_ISH_SC_EEEEESJ_SK_SJ_SK_NS1E_6fusion15FusionCallbacksIS1I_NS1O_17LinearCombinationISJ_fSJ_fLNS_15FloatRoundStyleE2EEES1K_S1N_JEEENS4_5SM1004TMEM4LOAD26SM100_TMEM_LOAD_32dp32b32xENS4_13SM90_TMA_LOADES1B_NS4_39AutoVectorizingCopyWithAssumedAlignmentILi128EEENS4_14SM90_TMA_STOREES1B_S20_S20_EEEvvEEEEvNT_6ParamsE --------------------------
	.section	.nv.info._ZN7cutlass13device_kernelINS_4gemm6kernel13GemmUniversalIN4cute5tupleIJiiiiEEENS1_10collective13CollectiveMmaINS1_35MainloopSm100TmaUmmaWarpSpecializedILi20ELi2ELi4ENS5_IJNS4_1CILi2EEENSA_ILi1EEESC_EEEEENS5_IJNSA_ILi256EEENSA_ILi64EEENSA_ILi32EEEEEENS_10bfloat16_tENS5_IJlSC_lEEESJ_SK_NS4_8TiledMMAINS4_8MMA_AtomIJNS4_26SM100_MMA_F16BF16_2x1SM_SSISJ_SJ_fLi256ELi64ELNS4_4UMMA5MajorE0ELSP_0ELNSO_7ScaleInE0ELSQ_0EEEEEENS4_6LayoutINS5_IJSC_SC_SC_EEENS5_IJNSA_ILi0EEESV_SV_EEEEENS5_IJNS4_10UnderscoreESY_SY_EEEEENS4_18SM100_TMA_2SM_LOADENS4_14ComposedLayoutINS4_7SwizzleILi2ELi4ELi3EEENS4_18smem_ptr_flag_bitsILi16EEENST_INS5_IJNSA_ILi8EEESH_EEENS5_IJSH_SC_EEEEEEEvNS4_8identityES11_S1B_vS1C_EENS_8epilogue10collective18CollectiveEpilogueINS1E_23Sm100TmaWarpSpecializedILi3ELi2ELi32ELb1ELb0EEEJNS5_IJNSA_ILi128EEESG_SH_EEENS5_IJNST_IS1J_SC_EENST_ISH_SC_EEEEESJ_SK_SJ_SK_NS1E_6fusion15FusionCallbacksIS1I_NS1O_17LinearCombinationISJ_fSJ_fLNS_15FloatRoundStyleE2EEES1K_S1N_JEEENS4_5SM1004TMEM4LOAD26SM100_TMEM_LOAD_32dp32b32xENS4_13SM90_TMA_LOADES1B_NS4_39AutoVectorizingCopyWithAssumedAlignmentILi128EEENS4_14SM90_TMA_STOREES1B_S20_S20_EEEvvEEEEvNT_6ParamsE,"",@"SHT_CUDA_INFO"
	.sectionflags	@""
	.align	4


	//----- nvinfo : EIATTR_CUDA_API_VERSION
	.align		4
        /*0000*/ 	.byte	0x04, 0x37
        /*0002*/ 	.short	(.L_31 - .L_30)
.L_30:
        /*0004*/ 	.word	0x00000082


	//----- nvinfo : EIATTR_KPARAM_INFO
	.align		4
.L_31:
        /*0008*/ 	.byte	0x04, 0x17
        /*000a*/ 	.short	(.L_33 - .L_32)
.L_32:
        /*000c*/ 	.word	0x00000000
        /*0010*/ 	.short	0x0000
        /*0012*/ 	.short	0x0000
        /*0014*/ 	.byte	0x00, 0xf0, 0x01, 0x20


	//----- nvinfo : EIATTR_AT_ENTRY_FRAGMENTS
	.align		4
.L_33:
        /*0018*/ 	.byte	0x04, 0x4f
        /*001a*/ 	.short	(.L_35 - .L_34)


	//   ....[0]....
.L_34:
        /*001c*/ 	.word	0x00000007


	//----- nvinfo : EIATTR_RESERVED_SMEM_USED
	.align		4
.L_35:
        /*0020*/ 	.byte	0x01, 0x41
	.zero		2


	//----- nvinfo : EIATTR_SPARSE_MMA_MASK
	.align		4
        /*0024*/ 	.byte	0x03, 0x50
        /*0026*/ 	.short	0x0000


	//----- nvinfo : EIATTR_TCGEN05_2CTA_USED
	.align		4
        /*0028*/ 	.byte	0x01, 0x52
	.zero		2


	//----- nvinfo : EIATTR_MAXREG_COUNT
	.align		4
        /*002c*/ 	.byte	0x03, 0x1b
        /*002e*/ 	.short	0x00ff


	//----- nvinfo : EIATTR_NUM_BARRIERS
	.align		4
        /*0030*/ 	.byte	0x02, 0x4c
        /*0032*/ 	.byte	0x07
	.zero		1


	//----- nvinfo : EIATTR_EXTERNS
	.align		4
        /*0034*/ 	.byte	0x04, 0x0f
        /*0036*/ 	.short	(.L_37 - .L_36)


	//   ....[0]....
	.align		4
.L_36:
        /*0038*/ 	.word	index@(__assertfail)


	//----- nvinfo : EIATTR_MERCURY_ISA_VERSION
	.align		4
.L_37:
        /*003c*/ 	.byte	0x03, 0x5f
        /*003e*/ 	.short	0x0101


	//----- nvinfo : EIATTR_INT_WARP_WIDE_INSTR_OFFSETS
	.align		4
        /*0040*/ 	.byte	0x04, 0x31
        /*0042*/ 	.short	(.L_39 - .L_38)


	//   ....[0]....
.L_38:
        /*0044*/ 	.word	0x00000f20


	//   ....[1]....
        /*0048*/ 	.word	0x00000fc0


	//   ....[2]....
        /*004c*/ 	.word	0x00002320


	//   ....[3]....
        /*0050*/ 	.word	0x00004a10


	//   ....[4]....
        /*0054*/ 	.word	0x00004a40


	//   ....[5]....
        /*0058*/ 	.word	0x00004a90


	//   ....[6]....
        /*005c*/ 	.word	0x00005380


	//   ....[7]....
        /*0060*/ 	.word	0x000053a0


	//   ....[8]....
        /*0064*/ 	.word	0x00005670


	//   ....[9]....
        /*0068*/ 	.word	0x000057a0


	//----- nvinfo : EIATTR_COOP_GROUP_MASK_REGIDS
	.align		4
.L_39:
        /*006c*/ 	.byte	0x04, 0x29
        /*006e*/ 	.short	(.L_41 - .L_40)


	//   ....[0]....
.L_40:
        /*0070*/ 	.word	0xffffffff


	//   ....[1]....
        /*0074*/ 	.word	0xffffffff


	//   ....[2]....
        /*0078*/ 	.word	0xffffffff


	//   ....[3]....
        /*007c*/ 	.word	0xffffffff


	//   ....[4]....
        /*0080*/ 	.word	0xffffffff


	//   ....[5]....
        /*0084*/ 	.word	0xffffffff


	//   ....[6]....
        /*0088*/ 	.word	0xffffffff


	//   ....[7]....
        /*008c*/ 	.word	0xffffffff


	//   ....[8]....
        /*0090*/ 	.word	0xffffffff


	//   ....[9]....
        /*0094*/ 	.word	0xffffffff


	//   ....[10]....
        /*0098*/ 	.word	0xffffffff


	//   ....[11]....
        /*009c*/ 	.word	0xffffffff


	//   ....[12]....
        /*00a0*/ 	.word	0xffffffff


	//   ....[13]....
        /*00a4*/ 	.word	0xffffffff


	//----- nvinfo : EIATTR_COOP_GROUP_INSTR_OFFSETS
	.align		4
.L_41:
        /*00a8*/ 	.byte	0x04, 0x28
        /*00aa*/ 	.short	(.L_43 - .L_42)


	//   ....[0]....
.L_42:
        /*00ac*/ 	.word	0x000000c0


	//   ....[1]....
        /*00b0*/ 	.word	0x00000500


	//   ....[2]....
        /*00b4*/ 	.word	0x000008b0


	//   ....[3]....
        /*00b8*/ 	.word	0x00000a20


	//   ....[4]....
        /*00bc*/ 	.word	0x00000b10


	//   ....[5]....
        /*00c0*/ 	.word	0x00000c70


	//   ....[6]....
        /*00c4*/ 	.word	0x00000e00


	//   ....[7]....
        /*00c8*/ 	.word	0x00001040


	//   ....[8]....
        /*00cc*/ 	.word	0x00002200


	//   ....[9]....
        /*00d0*/ 	.word	0x000038e0


	//   ....[10]....
        /*00d4*/ 	.word	0x00003db0


	//   ....[11]....
        /*00d8*/ 	.word	0x00003de0


	//   ....[12]....
        /*00dc*/ 	.word	0x00004920


	//   ....[13]....
        /*00e0*/ 	.word	0x00004b30


	//----- nvinfo : EIATTR_VRC_CTA_INIT_COUNT
	.align		4
.L_43:
        /*00e4*/ 	.byte	0x02, 0x4a
        /*00e6*/ 	.byte	0x80
	.zero		1


	//----- nvinfo : EIATTR_SYSCALL_OFFSETS
	.align		4
        /*00e8*/ 	.byte	0x04, 0x46
        /*00ea*/ 	.short	(.L_45 - .L_44)


	//   ....[0]....
.L_44:
        /*00ec*/ 	.word	0x00006350


	//   ....[1]....
        /*00f0*/ 	.word	0x00006440


	//   ....[2]....
        /*00f4*/ 	.word	0x00006c80


	//   ....[3]....
        /*00f8*/ 	.word	0x00007930


	//----- nvinfo : EIATTR_MBARRIER_INSTR_OFFSETS
	.align		4
.L_45:
        /*00fc*/ 	.byte	0x04, 0x39
        /*00fe*/ 	.short	(.L_47 - .L_46)


	//   ....[0]....
.L_46:
        /*0100*/ 	.word	0x00000610
        /*0104*/ 	.word	0x000000ff
        /*0108*/ 	.word	0x00000000
        /*010c*/ 	.short	0x0100
        /*010e*/ 	.byte	0x08
	.zero		1


	//   ....[1]....
        /*0110*/ 	.word	0x00000620
        /*0114*/ 	.word	0x000000ff
        /*0118*/ 	.word	0x000000a0
        /*011c*/ 	.short	0x0100
        /*011e*/ 	.byte	0x08
	.zero		1


	//   ....[2]....
        /*0120*/ 	.word	0x00000630
        /*0124*/ 	.word	0x000000ff
        /*0128*/ 	.word	0x00000008
        /*012c*/ 	.short	0x0100
        /*012e*/ 	.byte	0x08
	.zero		1


	//   ....[3]....
        /*0130*/ 	.word	0x00000640
        /*0134*/ 	.word	0x000000ff
        /*0138*/ 	.word	0x000000a8
        /*013c*/ 	.short	0x0100
        /*013e*/ 	.byte	0x08
	.zero		1


	//   ....[4]....
        /*0140*/ 	.word	0x00000650
        /*0144*/ 	.word	0x000000ff
        /*0148*/ 	.word	0x00000010
        /*014c*/ 	.short	0x0100
        /*014e*/ 	.byte	0x08
	.zero		1


	//   ....[5]....
        /*0150*/ 	.word	0x00000660
        /*0154*/ 	.word	0x000000ff
        /*0158*/ 	.word	0x000000b0
        /*015c*/ 	.short	0x0100
        /*015e*/ 	.byte	0x08
	.zero		1


	//   ....[6]....
        /*0160*/ 	.word	0x00000670
        /*0164*/ 	.word	0x000000ff
        /*0168*/ 	.word	0x00000018
        /*016c*/ 	.short	0x0100
        /*016e*/ 	.byte	0x08
	.zero		1


	//   ....[7]....
        /*0170*/ 	.word	0x00000680
        /*0174*/ 	.word	0x000000ff
        /*0178*/ 	.word	0x000000b8
        /*017c*/ 	.short	0x0100
        /*017e*/ 	.byte	0x08
	.zero		1


	//   ....[8]....
        /*0180*/ 	.word	0x00000690
        /*0184*/ 	.word	0x000000ff
        /*0188*/ 	.word	0x00000020
        /*018c*/ 	.short	0x0100
        /*018e*/ 	.byte	0x08
	.zero		1


	//   ....[9]....
        /*0190*/ 	.word	0x000006a0
        /*0194*/ 	.word	0x000000ff
        /*0198*/ 	.word	0x000000c0
        /*019c*/ 	.short	0x0100
        /*019e*/ 	.byte	0x08
	.zero		1


	//   ....[10]....
        /*01a0*/ 	.word	0x000006b0
        /*01a4*/ 	.word	0x000000ff
        /*01a8*/ 	.word	0x00000028
        /*01ac*/ 	.short	0x0100
        /*01ae*/ 	.byte	0x08
	.zero		1


	//   ....[11]....
        /*01b0*/ 	.word	0x000006c0
        /*01b4*/ 	.word	0x000000ff
        /*01b8*/ 	.word	0x000000c8
        /*01bc*/ 	.short	0x0100
        /*01be*/ 	.byte	0x08
	.zero		1


	//   ....[12]....
        /*01c0*/ 	.word	0x000006d0
        /*01c4*/ 	.word	0x000000ff
        /*01c8*/ 	.word	0x00000030
        /*01cc*/ 	.short	0x0100
        /*01ce*/ 	.byte	0x08
	.zero		1


	//   ....[13]....
        /*01d0*/ 	.word	0x000006e0
        /*01d4*/ 	.word	0x000000ff
        /*01d8*/ 	.word	0x000000d0
        /*01dc*/ 	.short	0x0100
        /*01de*/ 	.byte	0x08
	.zero		1


	//   ....[14]....
        /*01e0*/ 	.word	0x000006f0
        /*01e4*/ 	.word	0x000000ff
        /*01e8*/ 	.word	0x00000038
        /*01ec*/ 	.short	0x0100
        /*01ee*/ 	.byte	0x08
	.zero		1


	//   ....[15]....
        /*01f0*/ 	.word	0x00000700
        /*01f4*/ 	.word	0x000000ff
        /*01f8*/ 	.word	0x000000d8
        /*01fc*/ 	.short	0x0100
        /*01fe*/ 	.byte	0x08
	.zero		1


	//   ....[16]....
        /*0200*/ 	.word	0x00000710
        /*0204*/ 	.word	0x000000ff
        /*0208*/ 	.word	0x00000040
        /*020c*/ 	.short	0x0100
        /*020e*/ 	.byte	0x08
	.zero		1


	//   ....[17]....
        /*0210*/ 	.word	0x00000720
        /*0214*/ 	.word	0x000000ff
        /*0218*/ 	.word	0x000000e0
        /*021c*/ 	.short	0x0100
        /*021e*/ 	.byte	0x08
	.zero		1


	//   ....[18]....
        /*0220*/ 	.word	0x00000730
        /*0224*/ 	.word	0x000000ff
        /*0228*/ 	.word	0x00000048
        /*022c*/ 	.short	0x0100
        /*022e*/ 	.byte	0x08
	.zero		1


	//   ....[19]....
        /*0230*/ 	.word	0x00000740
        /*0234*/ 	.word	0x000000ff
        /*0238*/ 	.word	0x000000e8
        /*023c*/ 	.short	0x0100
        /*023e*/ 	.byte	0x08
	.zero		1


	//   ....[20]....
        /*0240*/ 	.word	0x00000750
        /*0244*/ 	.word	0x000000ff
        /*0248*/ 	.word	0x00000050
        /*024c*/ 	.short	0x0100
        /*024e*/ 	.byte	0x08
	.zero		1


	//   ....[21]....
        /*0250*/ 	.word	0x00000760
        /*0254*/ 	.word	0x000000ff
        /*0258*/ 	.word	0x000000f0
        /*025c*/ 	.short	0x0100
        /*025e*/ 	.byte	0x08
	.zero		1


	//   ....[22]....
        /*0260*/ 	.word	0x00000770
        /*0264*/ 	.word	0x000000ff
        /*0268*/ 	.word	0x00000058
        /*026c*/ 	.short	0x0100
        /*026e*/ 	.byte	0x08
	.zero		1


	//   ....[23]....
        /*0270*/ 	.word	0x00000780
        /*0274*/ 	.word	0x000000ff
        /*0278*/ 	.word	0x000000f8
        /*027c*/ 	.short	0x0100
        /*027e*/ 	.byte	0x08
	.zero		1


	//   ....[24]....
        /*0280*/ 	.word	0x00000790
        /*0284*/ 	.word	0x000000ff
        /*0288*/ 	.word	0x00000060
        /*028c*/ 	.short	0x0100
        /*028e*/ 	.byte	0x08
	.zero		1


	//   ....[25]....
        /*0290*/ 	.word	0x000007a0
        /*0294*/ 	.word	0x000000ff
        /*0298*/ 	.word	0x00000100
        /*029c*/ 	.short	0x0100
        /*029e*/ 	.byte	0x08
	.zero		1


	//   ....[26]....
        /*02a0*/ 	.word	0x000007b0
        /*02a4*/ 	.word	0x000000ff
        /*02a8*/ 	.word	0x00000068
        /*02ac*/ 	.short	0x0100
        /*02ae*/ 	.byte	0x08
	.zero		1


	//   ....[27]....
        /*02b0*/ 	.word	0x000007c0
        /*02b4*/ 	.word	0x000000ff
        /*02b8*/ 	.word	0x00000108
        /*02bc*/ 	.short	0x0100
        /*02be*/ 	.byte	0x08
	.zero		1


	//   ....[28]....
        /*02c0*/ 	.word	0x000007d0
        /*02c4*/ 	.word	0x000000ff
        /*02c8*/ 	.word	0x00000070
        /*02cc*/ 	.short	0x0100
        /*02ce*/ 	.byte	0x08
	.zero		1


	//   ....[29]....
        /*02d0*/ 	.word	0x000007e0
        /*02d4*/ 	.word	0x000000ff
        /*02d8*/ 	.word	0x00000110
        /*02dc*/ 	.short	0x0100
        /*02de*/ 	.byte	0x08
	.zero		1


	//   ....[30]....
        /*02e0*/ 	.word	0x000007f0
        /*02e4*/ 	.word	0x000000ff
        /*02e8*/ 	.word	0x00000078
        /*02ec*/ 	.short	0x0100
        /*02ee*/ 	.byte	0x08
	.zero		1


	//   ....[31]....
        /*02f0*/ 	.word	0x00000800
        /*02f4*/ 	.word	0x000000ff
        /*02f8*/ 	.word	0x00000118
        /*02fc*/ 	.short	0x0100
        /*02fe*/ 	.byte	0x08
	.zero		1


	//   ....[32]....
        /*0300*/ 	.word	0x00000810
        /*0304*/ 	.word	0x000000ff
        /*0308*/ 	.word	0x00000080
        /*030c*/ 	.short	0x0100
        /*030e*/ 	.byte	0x08
	.zero		1


	//   ....[33]....
        /*0310*/ 	.word	0x00000820
        /*0314*/ 	.word	0x000000ff
        /*0318*/ 	.word	0x00000120
        /*031c*/ 	.short	0x0100
        /*031e*/ 	.byte	0x08
	.zero		1


	//   ....[34]....
        /*0320*/ 	.word	0x00000830
        /*0324*/ 	.word	0x000000ff
        /*0328*/ 	.word	0x00000088
        /*032c*/ 	.short	0x0100
        /*032e*/ 	.byte	0x08
	.zero		1


	//   ....[35]....
        /*0330*/ 	.word	0x00000840
        /*0334*/ 	.word	0x000000ff
        /*0338*/ 	.word	0x00000128
        /*033c*/ 	.short	0x0100
        /*033e*/ 	.byte	0x08
	.zero		1


	//   ....[36]....
        /*0340*/ 	.word	0x00000850
        /*0344*/ 	.word	0x000000ff
        /*0348*/ 	.word	0x00000090
        /*034c*/ 	.short	0x0100
        /*034e*/ 	.byte	0x08
	.zero		1


	//   ....[37]....
        /*0350*/ 	.word	0x00000860
        /*0354*/ 	.word	0x000000ff
        /*0358*/ 	.word	0x00000130
        /*035c*/ 	.short	0x0100
        /*035e*/ 	.byte	0x08
	.zero		1


	//   ....[38]....
        /*0360*/ 	.word	0x00000870
        /*0364*/ 	.word	0x000000ff
        /*0368*/ 	.word	0x00000098
        /*036c*/ 	.short	0x0100
        /*036e*/ 	.byte	0x08
	.zero		1


	//   ....[39]....
        /*0370*/ 	.word	0x00000880
        /*0374*/ 	.word	0x000000ff
        /*0378*/ 	.word	0x00000138
        /*037c*/ 	.short	0x0100
        /*037e*/ 	.byte	0x08
	.zero		1


	//   ....[40]....
        /*0380*/ 	.word	0x000009b0
        /*0384*/ 	.word	0x000000ff
        /*0388*/ 	.word	0x00000140
        /*038c*/ 	.short	0x0100
        /*038e*/ 	.byte	0x09
	.zero		1


	//   ....[41]....
        /*0390*/ 	.word	0x000009c0
        /*0394*/ 	.word	0x000000ff
        /*0398*/ 	.word	0x00000158
        /*039c*/ 	.short	0x0100
        /*039e*/ 	.byte	0x09
	.zero		1


	//   ....[42]....
        /*03a0*/ 	.word	0x000009d0
        /*03a4*/ 	.word	0x000000ff
        /*03a8*/ 	.word	0x00000148
        /*03ac*/ 	.short	0x0100
        /*03ae*/ 	.byte	0x09
	.zero		1


	//   ....[43]....
        /*03b0*/ 	.word	0x000009e0
        /*03b4*/ 	.word	0x000000ff
        /*03b8*/ 	.word	0x00000160
        /*03bc*/ 	.short	0x0100
        /*03be*/ 	.byte	0x09
	.zero		1


	//   ....[44]....
        /*03c0*/ 	.word	0x000009f0
        /*03c4*/ 	.word	0x000000ff
        /*03c8*/ 	.word	0x00000150
        /*03cc*/ 	.short	0x0100
        /*03ce*/ 	.byte	0x09
	.zero		1


	//   ....[45]....
        /*03d0*/ 	.word	0x00000a00
        /*03d4*/ 	.word	0x000000ff
        /*03d8*/ 	.word	0x00000168
        /*03dc*/ 	.short	0x0100
        /*03de*/ 	.byte	0x09
	.zero		1


	//   ....[46]....
        /*03e0*/ 	.word	0x00000ae0
        /*03e4*/ 	.word	0x000000ff
        /*03e8*/ 	.word	0x00000170
        /*03ec*/ 	.short	0x0100
        /*03ee*/ 	.byte	0x08
	.zero		1


	//   ....[47]....
        /*03f0*/ 	.word	0x00000af0
        /*03f4*/ 	.word	0x000000ff
        /*03f8*/ 	.word	0x00000178
        /*03fc*/ 	.short	0x0100
        /*03fe*/ 	.byte	0x08
	.zero		1


	//   ....[48]....
        /*0400*/ 	.word	0x00000c20
        /*0404*/ 	.word	0x000000ff
        /*0408*/ 	.word	0x00000180
        /*040c*/ 	.short	0x0100
        /*040e*/ 	.byte	0x08
	.zero		1


	//   ....[49]....
        /*0410*/ 	.word	0x00000c30
        /*0414*/ 	.word	0x000000ff
        /*0418*/ 	.word	0x00000190
        /*041c*/ 	.short	0x0100
        /*041e*/ 	.byte	0x08
	.zero		1


	//   ....[50]....
        /*0420*/ 	.word	0x00000c40
        /*0424*/ 	.word	0x000000ff
        /*0428*/ 	.word	0x00000188
        /*042c*/ 	.short	0x0100
        /*042e*/ 	.byte	0x08
	.zero		1


	//   ....[51]....
        /*0430*/ 	.word	0x00000c50
        /*0434*/ 	.word	0x000000ff
        /*0438*/ 	.word	0x00000198
        /*043c*/ 	.short	0x0100
        /*043e*/ 	.byte	0x08
	.zero		1


	//   ....[52]....
        /*0440*/ 	.word	0x00000d70
        /*0444*/ 	.word	0x000000ff
        /*0448*/ 	.word	0x000001a0
        /*044c*/ 	.short	0x0100
        /*044e*/ 	.byte	0x09
	.zero		1


	//   ....[53]....
        /*0450*/ 	.word	0x00000d80
        /*0454*/ 	.word	0x000000ff
        /*0458*/ 	.word	0x000001c0
        /*045c*/ 	.short	0x0100
        /*045e*/ 	.byte	0x09
	.zero		1


	//   ....[54]....
        /*0460*/ 	.word	0x00000d90
        /*0464*/ 	.word	0x000000ff
        /*0468*/ 	.word	0x000001a8
        /*046c*/ 	.short	0x0100
        /*046e*/ 	.byte	0x09
	.zero		1


	//   ....[55]....
        /*0470*/ 	.word	0x00000da0
        /*0474*/ 	.word	0x000000ff
        /*0478*/ 	.word	0x000001c8
        /*047c*/ 	.short	0x0100
        /*047e*/ 	.byte	0x09
	.zero		1


	//   ....[56]....
        /*0480*/ 	.word	0x00000db0
        /*0484*/ 	.word	0x000000ff
        /*0488*/ 	.word	0x000001b0
        /*048c*/ 	.short	0x0100
        /*048e*/ 	.byte	0x09
	.zero		1


	//   ....[57]....
        /*0490*/ 	.word	0x00000dc0
        /*0494*/ 	.word	0x000000ff
        /*0498*/ 	.word	0x000001d0
        /*049c*/ 	.short	0x0100
        /*049e*/ 	.byte	0x09
	.zero		1


	//   ....[58]....
        /*04a0*/ 	.word	0x00000dd0
        /*04a4*/ 	.word	0x000000ff
        /*04a8*/ 	.word	0x000001b8
        /*04ac*/ 	.short	0x0100
        /*04ae*/ 	.byte	0x09
	.zero		1


	//   ....[59]....
        /*04b0*/ 	.word	0x00000de0
        /*04b4*/ 	.word	0x000000ff
        /*04b8*/ 	.word	0x000001d8
        /*04bc*/ 	.short	0x0100
        /*04be*/ 	.byte	0x09
	.zero		1


	//   ....[60]....
        /*04c0*/ 	.word	0x00000ed0
        /*04c4*/ 	.word	0x000000ff
        /*04c8*/ 	.word	0x000001e0
        /*04cc*/ 	.short	0x0100
        /*04ce*/ 	.byte	0x08
	.zero		1


	//   ....[61]....
        /*04d0*/ 	.word	0x00000ee0
        /*04d4*/ 	.word	0x000000ff
        /*04d8*/ 	.word	0x000001f0
        /*04dc*/ 	.short	0x0100
        /*04de*/ 	.byte	0x08
	.zero		1


	//   ....[62]....
        /*04e0*/ 	.word	0x00000ef0
        /*04e4*/ 	.word	0x000000ff
        /*04e8*/ 	.word	0x000001e8
        /*04ec*/ 	.short	0x0100
        /*04ee*/ 	.byte	0x08
	.zero		1


	//   ....[63]....
        /*04f0*/ 	.word	0x00000f00
        /*04f4*/ 	.word	0x000000ff
        /*04f8*/ 	.word	0x000001f8
        /*04fc*/ 	.short	0x0100
        /*04fe*/ 	.byte	0x08
	.zero		1


	//   ....[64]....
        /*0500*/ 	.word	0x00000ff0
        /*0504*/ 	.word	0x000000ff
        /*0508*/ 	.word	0x00000200
        /*050c*/ 	.short	0x0100
        /*050e*/ 	.byte	0x06
	.zero		1


	//   ....[65]....
        /*0510*/ 	.word	0x00001a00
        /*0514*/ 	.word	0x00000002
        /*0518*/ 	.word	0x000001f0
        /*051c*/ 	.short	0x010a
        /*051e*/ 	.byte	0xff
	.zero		1


	//   ....[66]....
        /*0520*/ 	.word	0x00001a30
        /*0524*/ 	.word	0x00000002
        /*0528*/ 	.word	0x000001e0
        /*052c*/ 	.short	0x0101
        /*052e*/ 	.byte	0xff
	.zero		1


	//   ....[67]....
        /*0530*/ 	.word	0x00001b00
        /*0534*/ 	.word	0x000000ff
        /*0538*/ 	.word	0x000000a0
        /*053c*/ 	.short	0x010a
        /*053e*/ 	.byte	0x08
	.zero		1


	//   ....[68]....
        /*0540*/ 	.word	0x00001c00
        /*0544*/ 	.word	0x000000ff
        /*0548*/ 	.word	0x000000a0
        /*054c*/ 	.short	0x010a
        /*054e*/ 	.byte	0x21
	.zero		1


	//   ....[69]....
        /*0550*/ 	.word	0x00001db0
        /*0554*/ 	.word	0x000000ff
        /*0558*/ 	.word	0x000000a0
        /*055c*/ 	.short	0x010a
        /*055e*/ 	.byte	0x08
	.zero		1


	//   ....[70]....
        /*0560*/ 	.word	0x00001eb0
        /*0564*/ 	.word	0x000000ff
        /*0568*/ 	.word	0x00000178
        /*056c*/ 	.short	0x0101
        /*056e*/ 	.byte	0x04
	.zero		1


	//   ....[71]....
        /*0570*/ 	.word	0x00001ed0
        /*0574*/ 	.word	0x000000ff
        /*0578*/ 	.word	0x000000a0
        /*057c*/ 	.short	0x010a
        /*057e*/ 	.byte	0x08
	.zero		1


	//   ....[72]....
        /*0580*/ 	.word	0x00001f50
        /*0584*/ 	.word	0x000000ff
        /*0588*/ 	.word	0x000000a0
        /*058c*/ 	.short	0x010a
        /*058e*/ 	.byte	0x11
	.zero		1


	//   ....[73]....
        /*0590*/ 	.word	0x000020e0
        /*0594*/ 	.word	0x000000ff
        /*0598*/ 	.word	0x000000a0
        /*059c*/ 	.short	0x010a
        /*059e*/ 	.byte	0x08
	.zero		1


	//   ....[74]....
        /*05a0*/ 	.word	0x00002230
        /*05a4*/ 	.word	0x00000002
        /*05a8*/ 	.word	0x00000180
        /*05ac*/ 	.short	0x010a
        /*05ae*/ 	.byte	0xff
	.zero		1


	//   ....[75]....
        /*05b0*/ 	.word	0x000022f0
        /*05b4*/ 	.word	0x00000002
        /*05b8*/ 	.word	0x00000000
        /*05bc*/ 	.short	0x0101
        /*05be*/ 	.byte	0xff
	.zero		1


	//   ....[76]....
        /*05c0*/ 	.word	0x00002850
        /*05c4*/ 	.word	0x000000ff
        /*05c8*/ 	.word	0x00000000
        /*05cc*/ 	.short	0x010a
        /*05ce*/ 	.byte	0x05
	.zero		1


	//   ....[77]....
        /*05d0*/ 	.word	0x000028e0
        /*05d4*/ 	.word	0x000000ff
        /*05d8*/ 	.word	0x00000000
        /*05dc*/ 	.short	0x010a
        /*05de*/ 	.byte	0x05
	.zero		1


	//   ....[78]....
        /*05e0*/ 	.word	0x00002970
        /*05e4*/ 	.word	0x000000ff
        /*05e8*/ 	.word	0x00000000
        /*05ec*/ 	.short	0x010a
        /*05ee*/ 	.byte	0x05
	.zero		1


	//   ....[79]....
        /*05f0*/ 	.word	0x00002a00
        /*05f4*/ 	.word	0x000000ff
        /*05f8*/ 	.word	0x00000000
        /*05fc*/ 	.short	0x010a
        /*05fe*/ 	.byte	0x05
	.zero		1


	//   ....[80]....
        /*0600*/ 	.word	0x00002a90
        /*0604*/ 	.word	0x000000ff
        /*0608*/ 	.word	0x00000000
        /*060c*/ 	.short	0x010a
        /*060e*/ 	.byte	0x05
	.zero		1


	//   ....[81]....
        /*0610*/ 	.word	0x00002b20
        /*0614*/ 	.word	0x000000ff
        /*0618*/ 	.word	0x00000000
        /*061c*/ 	.short	0x010a
        /*061e*/ 	.byte	0x05
	.zero		1


	//   ....[82]....
        /*0620*/ 	.word	0x00002bb0
        /*0624*/ 	.word	0x000000ff
        /*0628*/ 	.word	0x00000000
        /*062c*/ 	.short	0x010a
        /*062e*/ 	.byte	0x05
	.zero		1


	//   ....[83]....
        /*0630*/ 	.word	0x00002c40
        /*0634*/ 	.word	0x000000ff
        /*0638*/ 	.word	0x00000000
        /*063c*/ 	.short	0x010a
        /*063e*/ 	.byte	0x05
	.zero		1


	//   ....[84]....
        /*0640*/ 	.word	0x00002cd0
        /*0644*/ 	.word	0x000000ff
        /*0648*/ 	.word	0x00000000
        /*064c*/ 	.short	0x010a
        /*064e*/ 	.byte	0x05
	.zero		1


	//   ....[85]....
        /*0650*/ 	.word	0x00002d60
        /*0654*/ 	.word	0x000000ff
        /*0658*/ 	.word	0x00000000
        /*065c*/ 	.short	0x010a
        /*065e*/ 	.byte	0x05
	.zero		1


	//   ....[86]....
        /*0660*/ 	.word	0x00002df0
        /*0664*/ 	.word	0x000000ff
        /*0668*/ 	.word	0x00000000
        /*066c*/ 	.short	0x010a
        /*066e*/ 	.byte	0x05
	.zero		1


	//   ....[87]....
        /*0670*/ 	.word	0x00002e80
        /*0674*/ 	.word	0x000000ff
        /*0678*/ 	.word	0x00000000
        /*067c*/ 	.short	0x010a
        /*067e*/ 	.byte	0x05
	.zero		1


	//   ....[88]....
        /*0680*/ 	.word	0x00002f10
        /*0684*/ 	.word	0x000000ff
        /*0688*/ 	.word	0x00000000
        /*068c*/ 	.short	0x010a
        /*068e*/ 	.byte	0x05
	.zero		1


	//   ....[89]....
        /*0690*/ 	.word	0x00002fa0
        /*0694*/ 	.word	0x000000ff
        /*0698*/ 	.word	0x00000000
        /*069c*/ 	.short	0x010a
        /*069e*/ 	.byte	0x05
	.zero		1


	//   ....[90]....
        /*06a0*/ 	.word	0x00003030
        /*06a4*/ 	.word	0x000000ff
        /*06a8*/ 	.word	0x00000000
        /*06ac*/ 	.short	0x010a
        /*06ae*/ 	.byte	0x05
	.zero		1


	//   ....[91]....
        /*06b0*/ 	.word	0x000030c0
        /*06b4*/ 	.word	0x000000ff
        /*06b8*/ 	.word	0x00000000
        /*06bc*/ 	.short	0x010a
        /*06be*/ 	.byte	0x05
	.zero		1


	//   ....[92]....
        /*06c0*/ 	.word	0x00003150
        /*06c4*/ 	.word	0x000000ff
        /*06c8*/ 	.word	0x00000000
        /*06cc*/ 	.short	0x010a
        /*06ce*/ 	.byte	0x05
	.zero		1


	//   ....[93]....
        /*06d0*/ 	.word	0x000031e0
        /*06d4*/ 	.word	0x000000ff
        /*06d8*/ 	.word	0x00000000
        /*06dc*/ 	.short	0x010a
        /*06de*/ 	.byte	0x05
	.zero		1


	//   ....[94]....
        /*06e0*/ 	.word	0x00003270
        /*06e4*/ 	.word	0x000000ff
        /*06e8*/ 	.word	0x00000000
        /*06ec*/ 	.short	0x010a
        /*06ee*/ 	.byte	0x05
	.zero		1


	//   ....[95]....
        /*06f0*/ 	.word	0x00003310
        /*06f4*/ 	.word	0x00000000
        /*06f8*/ 	.word	0x00000000
        /*06fc*/ 	.short	0x010a
        /*06fe*/ 	.byte	0xff
	.zero		1


	//   ....[96]....
        /*0700*/ 	.word	0x00003440
        /*0704*/ 	.word	0x00000000
        /*0708*/ 	.word	0x000001e0
        /*070c*/ 	.short	0x010a
        /*070e*/ 	.byte	0xff
	.zero		1


	//   ....[97]....
        /*0710*/ 	.word	0x000034b0
        /*0714*/ 	.word	0x00000000
        /*0718*/ 	.word	0x00000000
        /*071c*/ 	.short	0x0101
        /*071e*/ 	.byte	0xff
	.zero		1


	//   ....[98]....
        /*0720*/ 	.word	0x000034d0
        /*0724*/ 	.word	0x000000ff
        /*0728*/ 	.word	0x00000190
        /*072c*/ 	.short	0x010a
        /*072e*/ 	.byte	0x05
	.zero		1


	//   ....[99]....
        /*0730*/ 	.word	0x000035f0
        /*0734*/ 	.word	0x00000000
        /*0738*/ 	.word	0x00000180
        /*073c*/ 	.short	0x010a
        /*073e*/ 	.byte	0xff
	.zero		1


	//   ....[100]....
        /*0740*/ 	.word	0x000036f0
        /*0744*/ 	.word	0x00000000
        /*0748*/ 	.word	0x00000000
        /*074c*/ 	.short	0x0101
        /*074e*/ 	.byte	0xff
	.zero		1


	//   ....[101]....
        /*0750*/ 	.word	0x00003780
        /*0754*/ 	.word	0x000000ff
        /*0758*/ 	.word	0x00000190
        /*075c*/ 	.short	0x0106
        /*075e*/ 	.byte	0x05
	.zero		1


	//   ....[102]....
        /*0760*/ 	.word	0x000037a0
        /*0764*/ 	.word	0x000000ff
        /*0768*/ 	.word	0x00000190
        /*076c*/ 	.short	0x010a
        /*076e*/ 	.byte	0x05
	.zero		1


	//   ....[103]....
        /*0770*/ 	.word	0x00003830
        /*0774*/ 	.word	0x000000ff
        /*0778*/ 	.word	0x00000190
        /*077c*/ 	.short	0x0106
        /*077e*/ 	.byte	0x04
	.zero		1


	//   ....[104]....
        /*0780*/ 	.word	0x00003870
        /*0784*/ 	.word	0x00000000
        /*0788*/ 	.word	0x00000190
        /*078c*/ 	.short	0x010a
        /*078e*/ 	.byte	0xff
	.zero		1


	//   ....[105]....
        /*0790*/ 	.word	0x00003ab0
        /*0794*/ 	.word	0x000000ff
        /*0798*/ 	.word	0x00000008
        /*079c*/ 	.short	0x010a
        /*079e*/ 	.byte	0x06
	.zero		1


	//   ....[106]....
        /*07a0*/ 	.word	0x00003ad0
        /*07a4*/ 	.word	0x000000ff
        /*07a8*/ 	.word	0x00000008
        /*07ac*/ 	.short	0x010a
        /*07ae*/ 	.byte	0x06
	.zero		1


	//   ....[107]....
        /*07b0*/ 	.word	0x00003c60
        /*07b4*/ 	.word	0x000000ff
        /*07b8*/ 	.word	0x00000008
        /*07bc*/ 	.short	0x010a
        /*07be*/ 	.byte	0x06
	.zero		1


	//   ....[108]....
        /*07c0*/ 	.word	0x00003c80
        /*07c4*/ 	.word	0x000000ff
        /*07c8*/ 	.word	0x00000008
        /*07cc*/ 	.short	0x010a
        /*07ce*/ 	.byte	0x06
	.zero		1


	//   ....[109]....
        /*07d0*/ 	.word	0x00003d40
        /*07d4*/ 	.word	0x000000ff
        /*07d8*/ 	.word	0x00000000
        /*07dc*/ 	.short	0x0101
        /*07de*/ 	.byte	0x07
	.zero		1


	//   ....[110]....
        /*07e0*/ 	.word	0x00004040
        /*07e4*/ 	.word	0x00000000
        /*07e8*/ 	.word	0x00000180
        /*07ec*/ 	.short	0x010a
        /*07ee*/ 	.byte	0xff
	.zero		1


	//   ....[111]....
        /*07f0*/ 	.word	0x00004100
        /*07f4*/ 	.word	0x00000000
        /*07f8*/ 	.word	0x00000000
        /*07fc*/ 	.short	0x0101
        /*07fe*/ 	.byte	0xff
	.zero		1


	//   ....[112]....
        /*0800*/ 	.word	0x000041c0
        /*0804*/ 	.word	0x000000ff
        /*0808*/ 	.word	0x00000000
        /*080c*/ 	.short	0x010a
        /*080e*/ 	.byte	0x06
	.zero		1


	//   ....[113]....
        /*0810*/ 	.word	0x000041d0
        /*0814*/ 	.word	0x000000ff
        /*0818*/ 	.word	0x000001c0
        /*081c*/ 	.short	0x010a
        /*081e*/ 	.byte	0x0a
	.zero		1


	//   ....[114]....
        /*0820*/ 	.word	0x00004280
        /*0824*/ 	.word	0x000000ff
        /*0828*/ 	.word	0x00000000
        /*082c*/ 	.short	0x010a
        /*082e*/ 	.byte	0x09
	.zero		1


	//   ....[115]....
        /*0830*/ 	.word	0x000043c0
        /*0834*/ 	.word	0x000000ff
        /*0838*/ 	.word	0x00000000
        /*083c*/ 	.short	0x010a
        /*083e*/ 	.byte	0x06
	.zero		1


	//   ....[116]....
        /*0840*/ 	.word	0x00004610
        /*0844*/ 	.word	0x000000ff
        /*0848*/ 	.word	0x00000000
        /*084c*/ 	.short	0x010a
        /*084e*/ 	.byte	0x07
	.zero		1


	//   ....[117]....
        /*0850*/ 	.word	0x000046a0
        /*0854*/ 	.word	0x000000ff
        /*0858*/ 	.word	0x00000000
        /*085c*/ 	.short	0x010a
        /*085e*/ 	.byte	0x07
	.zero		1


	//   ....[118]....
        /*0860*/ 	.word	0x00004730
        /*0864*/ 	.word	0x000000ff
        /*0868*/ 	.word	0x00000000
        /*086c*/ 	.short	0x010a
        /*086e*/ 	.byte	0x07
	.zero		1


	//   ....[119]....
        /*0870*/ 	.word	0x000047d0
        /*0874*/ 	.word	0x00000000
        /*0878*/ 	.word	0x00000000
        /*087c*/ 	.short	0x010a
        /*087e*/ 	.byte	0xff
	.zero		1


	//   ....[120]....
        /*0880*/ 	.word	0x00004810
        /*0884*/ 	.word	0x00000000
        /*0888*/ 	.word	0x00000000
        /*088c*/ 	.short	0x010a
        /*088e*/ 	.byte	0xff
	.zero		1


	//   ....[121]....
        /*0890*/ 	.word	0x00004880
        /*0894*/ 	.word	0x000000ff
        /*0898*/ 	.word	0x00000000
        /*089c*/ 	.short	0x0101
        /*089e*/ 	.byte	0x05
	.zero		1


	//   ....[122]....
        /*08a0*/ 	.word	0x000048c0
        /*08a4*/ 	.word	0x000000ff
        /*08a8*/ 	.word	0x00000200
        /*08ac*/ 	.short	0x010a
        /*08ae*/ 	.byte	0x08
	.zero		1


	//   ....[123]....
        /*08b0*/ 	.word	0x00004910
        /*08b4*/ 	.word	0x000000ff
        /*08b8*/ 	.word	0x00000000
        /*08bc*/ 	.short	0x0101
        /*08be*/ 	.byte	0x05
	.zero		1


	//   ....[124]....
        /*08c0*/ 	.word	0x00004d20
        /*08c4*/ 	.word	0x00000000
        /*08c8*/ 	.word	0x00000180
        /*08cc*/ 	.short	0x010a
        /*08ce*/ 	.byte	0xff
	.zero		1


	//   ....[125]....
        /*08d0*/ 	.word	0x00004de0
        /*08d4*/ 	.word	0x00000000
        /*08d8*/ 	.word	0x00000000
        /*08dc*/ 	.short	0x0101
        /*08de*/ 	.byte	0xff
	.zero		1


	//   ....[126]....
        /*08e0*/ 	.word	0x00005100
        /*08e4*/ 	.word	0x000000ff
        /*08e8*/ 	.word	0x00000178
        /*08ec*/ 	.short	0x010a
        /*08ee*/ 	.byte	0x06
	.zero		1


	//   ....[127]....
        /*08f0*/ 	.word	0x00005320
        /*08f4*/ 	.word	0x000000ff
        /*08f8*/ 	.word	0x00000158
        /*08fc*/ 	.short	0x010a
        /*08fe*/ 	.byte	0x0f
	.zero		1


	//   ....[128]....
        /*0900*/ 	.word	0x00005520
        /*0904*/ 	.word	0x000000ff
        /*0908*/ 	.word	0x00000140
        /*090c*/ 	.short	0x010b
        /*090e*/ 	.byte	0x0f
	.zero		1


	//   ....[129]....
        /*0910*/ 	.word	0x00005570
        /*0914*/ 	.word	0x000000ff
        /*0918*/ 	.word	0x00000000
        /*091c*/ 	.short	0x0101
        /*091e*/ 	.byte	0x10
	.zero		1


	//   ....[130]....
        /*0920*/ 	.word	0x000055b0
        /*0924*/ 	.word	0x000000ff
        /*0928*/ 	.word	0x00000158
        /*092c*/ 	.short	0x010a
        /*092e*/ 	.byte	0x0d
	.zero		1


	//   ....[131]....
        /*0930*/ 	.word	0x000057f0
        /*0934*/ 	.word	0x000000ff
        /*0938*/ 	.word	0x00000140
        /*093c*/ 	.short	0x010b
        /*093e*/ 	.byte	0x0d
	.zero		1


	//   ....[132]....
        /*0940*/ 	.word	0x00005860
        /*0944*/ 	.word	0x000000ff
        /*0948*/ 	.word	0x00000000
        /*094c*/ 	.short	0x0101
        /*094e*/ 	.byte	0x0f
	.zero		1


	//   ....[133]....
        /*0950*/ 	.word	0x000058b0
        /*0954*/ 	.word	0x000000ff
        /*0958*/ 	.word	0x00000000
        /*095c*/ 	.short	0x010a
        /*095e*/ 	.byte	0x04
	.zero		1


	//   ....[134]....
        /*0960*/ 	.word	0x00005940
        /*0964*/ 	.word	0x000000ff
        /*0968*/ 	.word	0x00000000
        /*096c*/ 	.short	0x010a
        /*096e*/ 	.byte	0x04
	.zero		1


	//   ....[135]....
        /*0970*/ 	.word	0x000059e0
        /*0974*/ 	.word	0x00000000
        /*0978*/ 	.word	0x00000000
        /*097c*/ 	.short	0x010a
        /*097e*/ 	.byte	0xff
	.zero		1


	//   ....[136]....
        /*0980*/ 	.word	0x00005d20
        /*0984*/ 	.word	0x00000000
        /*0988*/ 	.word	0x00000180
        /*098c*/ 	.short	0x010a
        /*098e*/ 	.byte	0xff
	.zero		1


	//   ....[137]....
        /*0990*/ 	.word	0x00005e30
        /*0994*/ 	.word	0x00000000
        /*0998*/ 	.word	0x00000000
        /*099c*/ 	.short	0x0101
        /*099e*/ 	.byte	0xff
	.zero		1


	//   ....[138]....
        /*09a0*/ 	.word	0x000068d0
        /*09a4*/ 	.word	0x00000000
        /*09a8*/ 	.word	0x00000140
        /*09ac*/ 	.short	0x010a
        /*09ae*/ 	.byte	0xff
	.zero		1


	//   ....[139]....
        /*09b0*/ 	.word	0x00006940
        /*09b4*/ 	.word	0x0000006a
        /*09b8*/ 	.word	0x000001a0
        /*09bc*/ 	.short	0x010a
        /*09be*/ 	.byte	0xff
	.zero		1


	//   ....[140]....
        /*09c0*/ 	.word	0x00006a30
        /*09c4*/ 	.word	0x00000000
        /*09c8*/ 	.word	0x00000140
        /*09cc*/ 	.short	0x010a
        /*09ce*/ 	.byte	0xff
	.zero		1


	//   ....[141]....
        /*09d0*/ 	.word	0x00006b60
        /*09d4*/ 	.word	0x0000006a
        /*09d8*/ 	.word	0x000001a0
        /*09dc*/ 	.short	0x010a
        /*09de*/ 	.byte	0xff
	.zero		1


	//   ....[142]....
        /*09e0*/ 	.word	0x00007670
        /*09e4*/ 	.word	0x00000000
        /*09e8*/ 	.word	0x00000000
        /*09ec*/ 	.short	0x0101
        /*09ee*/ 	.byte	0xff
	.zero		1


	//   ....[143]....
        /*09f0*/ 	.word	0x00007680
        /*09f4*/ 	.word	0x00000002
        /*09f8*/ 	.word	0x00000140
        /*09fc*/ 	.short	0x010a
        /*09fe*/ 	.byte	0xff
	.zero		1


	//   ....[144]....
        /*0a00*/ 	.word	0x00007750
        /*0a04*/ 	.word	0x00000002
        /*0a08*/ 	.word	0x00000140
        /*0a0c*/ 	.short	0x010a
        /*0a0e*/ 	.byte	0xff
	.zero		1


	//   ....[145]....
        /*0a10*/ 	.word	0x00007bd0
        /*0a14*/ 	.word	0x0000006a
        /*0a18*/ 	.word	0x00000000
        /*0a1c*/ 	.short	0x0101
        /*0a1e*/ 	.byte	0xff
	.zero		1


	//   ....[146]....
        /*0a20*/ 	.word	0x000083e0
        /*0a24*/ 	.word	0x00000000
        /*0a28*/ 	.word	0x00000000
        /*0a2c*/ 	.short	0x0101
        /*0a2e*/ 	.byte	0xff
	.zero		1


	//   ....[147]....
        /*0a30*/ 	.word	0x00008650
        /*0a34*/ 	.word	0x000000ff
        /*0a38*/ 	.word	0x00000000
        /*0a3c*/ 	.short	0x0101
        /*0a3e*/ 	.byte	0x04
	.zero		1


	//   ....[148]....
        /*0a40*/ 	.word	0x00008670
        /*0a44*/ 	.word	0x00000002
        /*0a48*/ 	.word	0x000001f0
        /*0a4c*/ 	.short	0x010a
        /*0a4e*/ 	.byte	0xff
	.zero		1


	//   ....[149]....
        /*0a50*/ 	.word	0x000086d0
        /*0a54*/ 	.word	0x00000002
        /*0a58*/ 	.word	0x000000a0
        /*0a5c*/ 	.short	0x010a
        /*0a5e*/ 	.byte	0xff
	.zero		1


	//   ....[150]....
        /*0a60*/ 	.word	0x00008730
        /*0a64*/ 	.word	0x00000002
        /*0a68*/ 	.word	0x000000a0
        /*0a6c*/ 	.short	0x010a
        /*0a6e*/ 	.byte	0xff
	.zero		1


	//   ....[151]....
        /*0a70*/ 	.word	0x00008780
        /*0a74*/ 	.word	0x00000002
        /*0a78*/ 	.word	0x00000180
        /*0a7c*/ 	.short	0x010a
        /*0a7e*/ 	.byte	0xff
	.zero		1


	//   ....[152]....
        /*0a80*/ 	.word	0x000087e0
        /*0a84*/ 	.word	0x00000000
        /*0a88*/ 	.word	0x00000000
        /*0a8c*/ 	.short	0x010a
        /*0a8e*/ 	.byte	0xff
	.zero		1


	//   ....[153]....
        /*0a90*/ 	.word	0x00008840
        /*0a94*/ 	.word	0x00000000
        /*0a98*/ 	.word	0x00000000
        /*0a9c*/ 	.short	0x010a
        /*0a9e*/ 	.byte	0xff
	.zero		1


	//   ....[154]....
        /*0aa0*/ 	.word	0x000088a0
        /*0aa4*/ 	.word	0x00000000
        /*0aa8*/ 	.word	0x00000000
        /*0aac*/ 	.short	0x010a
        /*0aae*/ 	.byte	0xff
	.zero		1


	//   ....[155]....
        /*0ab0*/ 	.word	0x00008900
        /*0ab4*/ 	.word	0x00000000
        /*0ab8*/ 	.word	0x00000000
        /*0abc*/ 	.short	0x010a
        /*0abe*/ 	.byte	0xff
	.zero		1


	//   ....[156]....
        /*0ac0*/ 	.word	0x00008960
        /*0ac4*/ 	.word	0x00000000
        /*0ac8*/ 	.word	0x00000000
        /*0acc*/ 	.short	0x010a
        /*0ace*/ 	.byte	0xff
	.zero		1


	//   ....[157]....
        /*0ad0*/ 	.word	0x000089c0
        /*0ad4*/ 	.word	0x00000000
        /*0ad8*/ 	.word	0x00000000
        /*0adc*/ 	.short	0x010a
        /*0ade*/ 	.byte	0xff
	.zero		1


	//   ....[158]....
        /*0ae0*/ 	.word	0x00008a20
        /*0ae4*/ 	.word	0x00000000
        /*0ae8*/ 	.word	0x00000000
        /*0aec*/ 	.short	0x010a
        /*0aee*/ 	.byte	0xff
	.zero		1


	//   ....[159]....
        /*0af0*/ 	.word	0x00008a80
        /*0af4*/ 	.word	0x00000000
        /*0af8*/ 	.word	0x00000000
        /*0afc*/ 	.short	0x010a
        /*0afe*/ 	.byte	0xff
	.zero		1


	//   ....[160]....
        /*0b00*/ 	.word	0x00008ae0
        /*0b04*/ 	.word	0x00000000
        /*0b08*/ 	.word	0x00000000
        /*0b0c*/ 	.short	0x010a
        /*0b0e*/ 	.byte	0xff
	.zero		1


	//   ....[161]....
        /*0b10*/ 	.word	0x00008b40
        /*0b14*/ 	.word	0x00000000
        /*0b18*/ 	.word	0x00000000
        /*0b1c*/ 	.short	0x010a
        /*0b1e*/ 	.byte	0xff
	.zero		1


	//   ....[162]....
        /*0b20*/ 	.word	0x00008ba0
        /*0b24*/ 	.word	0x00000000
        /*0b28*/ 	.word	0x00000000
        /*0b2c*/ 	.short	0x010a
        /*0b2e*/ 	.byte	0xff
	.zero		1


	//   ....[163]....
        /*0b30*/ 	.word	0x00008c00
        /*0b34*/ 	.word	0x00000000
        /*0b38*/ 	.word	0x00000000
        /*0b3c*/ 	.short	0x010a
        /*0b3e*/ 	.byte	0xff
	.zero		1


	//   ....[164]....
        /*0b40*/ 	.word	0x00008c60
        /*0b44*/ 	.word	0x00000000
        /*0b48*/ 	.word	0x00000000
        /*0b4c*/ 	.short	0x010a
        /*0b4e*/ 	.byte	0xff
	.zero		1


	//   ....[165]....
        /*0b50*/ 	.word	0x00008cc0
        /*0b54*/ 	.word	0x00000000
        /*0b58*/ 	.word	0x00000000
        /*0b5c*/ 	.short	0x010a
        /*0b5e*/ 	.byte	0xff
	.zero		1


	//   ....[166]....
        /*0b60*/ 	.word	0x00008d20
        /*0b64*/ 	.word	0x00000000
        /*0b68*/ 	.word	0x00000000
        /*0b6c*/ 	.short	0x010a
        /*0b6e*/ 	.byte	0xff
	.zero		1


	//   ....[167]....
        /*0b70*/ 	.word	0x00008d80
        /*0b74*/ 	.word	0x00000000
        /*0b78*/ 	.word	0x00000000
        /*0b7c*/ 	.short	0x010a
        /*0b7e*/ 	.byte	0xff
	.zero		1


	//   ....[168]....
        /*0b80*/ 	.word	0x00008de0
        /*0b84*/ 	.word	0x00000000
        /*0b88*/ 	.word	0x00000000
        /*0b8c*/ 	.short	0x010a
        /*0b8e*/ 	.byte	0xff
	.zero		1


	//   ....[169]....
        /*0b90*/ 	.word	0x00008e40
        /*0b94*/ 	.word	0x00000000
        /*0b98*/ 	.word	0x00000000
        /*0b9c*/ 	.short	0x010a
        /*0b9e*/ 	.byte	0xff
	.zero		1


	//   ....[170]....
        /*0ba0*/ 	.word	0x00008ea0
        /*0ba4*/ 	.word	0x00000000
        /*0ba8*/ 	.word	0x00000000
        /*0bac*/ 	.short	0x010a
        /*0bae*/ 	.byte	0xff
	.zero		1


	//   ....[171]....
        /*0bb0*/ 	.word	0x00008ef0
        /*0bb4*/ 	.word	0x00000000
        /*0bb8*/ 	.word	0x000001e0
        /*0bbc*/ 	.short	0x010a
        /*0bbe*/ 	.byte	0xff
	.zero		1


	//   ....[172]....
        /*0bc0*/ 	.word	0x00008f50
        /*0bc4*/ 	.word	0x00000000
        /*0bc8*/ 	.word	0x00000190
        /*0bcc*/ 	.short	0x010a
        /*0bce*/ 	.byte	0xff
	.zero		1


	//   ....[173]....
        /*0bd0*/ 	.word	0x00008fa0
        /*0bd4*/ 	.word	0x00000000
        /*0bd8*/ 	.word	0x00000180
        /*0bdc*/ 	.short	0x010a
        /*0bde*/ 	.byte	0xff
	.zero		1


	//   ....[174]....
        /*0be0*/ 	.word	0x00009000
        /*0be4*/ 	.word	0x00000000
        /*0be8*/ 	.word	0x00000190
        /*0bec*/ 	.short	0x010a
        /*0bee*/ 	.byte	0xff
	.zero		1


	//   ....[175]....
        /*0bf0*/ 	.word	0x00009060
        /*0bf4*/ 	.word	0x00000004
        /*0bf8*/ 	.word	0x00000008
        /*0bfc*/ 	.short	0x010a
        /*0bfe*/ 	.byte	0xff
	.zero		1


	//   ....[176]....
        /*0c00*/ 	.word	0x00009140
        /*0c04*/ 	.word	0x00000002
        /*0c08*/ 	.word	0x00000008
        /*0c0c*/ 	.short	0x010a
        /*0c0e*/ 	.byte	0xff
	.zero		1


	//   ....[177]....
        /*0c10*/ 	.word	0x00009190
        /*0c14*/ 	.word	0x00000000
        /*0c18*/ 	.word	0x00000180
        /*0c1c*/ 	.short	0x010a
        /*0c1e*/ 	.byte	0xff
	.zero		1


	//   ....[178]....
        /*0c20*/ 	.word	0x000091f0
        /*0c24*/ 	.word	0x00000000
        /*0c28*/ 	.word	0x000001c0
        /*0c2c*/ 	.short	0x010a
        /*0c2e*/ 	.byte	0xff
	.zero		1


	//   ....[179]....
        /*0c30*/ 	.word	0x00009250
        /*0c34*/ 	.word	0x00000000
        /*0c38*/ 	.word	0x00000000
        /*0c3c*/ 	.short	0x010a
        /*0c3e*/ 	.byte	0xff
	.zero		1


	//   ....[180]....
        /*0c40*/ 	.word	0x000092b0
        /*0c44*/ 	.word	0x00000000
        /*0c48*/ 	.word	0x00000000
        /*0c4c*/ 	.short	0x010a
        /*0c4e*/ 	.byte	0xff
	.zero		1


	//   ....[181]....
        /*0c50*/ 	.word	0x00009310
        /*0c54*/ 	.word	0x00000000
        /*0c58*/ 	.word	0x00000000
        /*0c5c*/ 	.short	0x010a
        /*0c5e*/ 	.byte	0xff
	.zero		1


	//   ....[182]....
        /*0c60*/ 	.word	0x00009370
        /*0c64*/ 	.word	0x00000000
        /*0c68*/ 	.word	0x00000000
        /*0c6c*/ 	.short	0x010a
        /*0c6e*/ 	.byte	0xff
	.zero		1


	//   ....[183]....
        /*0c70*/ 	.word	0x000093d0
        /*0c74*/ 	.word	0x00000000
        /*0c78*/ 	.word	0x00000200
        /*0c7c*/ 	.short	0x010a
        /*0c7e*/ 	.byte	0xff
	.zero		1


	//   ....[184]....
        /*0c80*/ 	.word	0x00009420
        /*0c84*/ 	.word	0x00000000
        /*0c88*/ 	.word	0x00000180
        /*0c8c*/ 	.short	0x010a
        /*0c8e*/ 	.byte	0xff
	.zero		1


	//   ....[185]....
        /*0c90*/ 	.word	0x00009480
        /*0c94*/ 	.word	0x00000000
        /*0c98*/ 	.word	0x00000178
        /*0c9c*/ 	.short	0x010a
        /*0c9e*/ 	.byte	0xff
	.zero		1


	//   ....[186]....
        /*0ca0*/ 	.word	0x000094e0
        /*0ca4*/ 	.word	0x00000000
        /*0ca8*/ 	.word	0x00000158
        /*0cac*/ 	.short	0x010a
        /*0cae*/ 	.byte	0xff
	.zero		1


	//   ....[187]....
        /*0cb0*/ 	.word	0x00009540
        /*0cb4*/ 	.word	0x00000000
        /*0cb8*/ 	.word	0x00000158
        /*0cbc*/ 	.short	0x010a
        /*0cbe*/ 	.byte	0xff
	.zero		1


	//   ....[188]....
        /*0cc0*/ 	.word	0x000095a0
        /*0cc4*/ 	.word	0x00000000
        /*0cc8*/ 	.word	0x00000000
        /*0ccc*/ 	.short	0x010a
        /*0cce*/ 	.byte	0xff
	.zero		1


	//   ....[189]....
        /*0cd0*/ 	.word	0x00009600
        /*0cd4*/ 	.word	0x00000000
        /*0cd8*/ 	.word	0x00000000
        /*0cdc*/ 	.short	0x010a
        /*0cde*/ 	.byte	0xff
	.zero		1


	//   ....[190]....
        /*0ce0*/ 	.word	0x00009650
        /*0ce4*/ 	.word	0x00000000
        /*0ce8*/ 	.word	0x00000180
        /*0cec*/ 	.short	0x010a
        /*0cee*/ 	.byte	0xff
	.zero		1


	//   ....[191]....
        /*0cf0*/ 	.word	0x000096a0
        /*0cf4*/ 	.word	0x00000000
        /*0cf8*/ 	.word	0x00000140
        /*0cfc*/ 	.short	0x010a
        /*0cfe*/ 	.byte	0xff
	.zero		1


	//   ....[192]....
        /*0d00*/ 	.word	0x000096f0
        /*0d04*/ 	.word	0x0000006a
        /*0d08*/ 	.word	0x000001a0
        /*0d0c*/ 	.short	0x010a
        /*0d0e*/ 	.byte	0xff
	.zero		1


	//   ....[193]....
        /*0d10*/ 	.word	0x00009740
        /*0d14*/ 	.word	0x00000002
        /*0d18*/ 	.word	0x00000140
        /*0d1c*/ 	.short	0x010a
        /*0d1e*/ 	.byte	0xff
	.zero		1


	//----- nvinfo : EIATTR_NUM_MBARRIERS
	.align		4
.L_47:
        /*0d20*/ 	.byte	0x03, 0x38
        /*0d22*/ 	.short	0x0041


	//----- nvinfo : EIATTR_EXIT_INSTR_OFFSETS
	.align		4
        /*0d24*/ 	.byte	0x04, 0x1c
        /*0d26*/ 	.short	(.L_49 - .L_48)


	//   ....[0]....
.L_48:
        /*0d28*/ 	.word	0x00003340


	//   ....[1]....
        /*0d2c*/ 	.word	0x00003840


	//   ....[2]....
        /*0d30*/ 	.word	0x000038a0


	//   ....[3]....
        /*0d34*/ 	.word	0x00004b40


	//   ....[4]....
        /*0d38*/ 	.word	0x00005a10


	//   ....[5]....
        /*0d3c*/ 	.word	0x00005a50


	//   ....[6]....
        /*0d40*/ 	.word	0x00008540


	//   ....[7]....
        /*0d44*/ 	.word	0x000085c0


	//   ....[8]....
        /*0d48*/ 	.word	0x000085f0


	//   ....[9]....
        /*0d4c*/ 	.word	0x00008660


	//----- nvinfo : EIATTR_MAX_THREADS
	.align		4
.L_49:
        /*0d50*/ 	.byte	0x04, 0x05
        /*0d52*/ 	.short	(.L_51 - .L_50)
.L_50:
        /*0d54*/ 	.word	0x00000100
        /*0d58*/ 	.word	0x00000001
        /*0d5c*/ 	.word	0x00000001


	//----- nvinfo : EIATTR_CRS_STACK_SIZE
	.align		4
.L_51:
        /*0d60*/ 	.byte	0x04, 0x1e
        /*0d62*/ 	.short	(.L_53 - .L_52)
.L_52:
        /*0d64*/ 	.word	0x00000000


	//----- nvinfo : EIATTR_CBANK_PARAM_SIZE
	.align		4
.L_53:
        /*0d68*/ 	.byte	0x03, 0x19
        /*0d6a*/ 	.short	0x0800


	//----- nvinfo : EIATTR_PARAM_CBANK
	.align		4
        /*0d6c*/ 	.byte	0x04, 0x0a
        /*0d6e*/ 	.short	(.L_55 - .L_54)
	.align		4
.L_54:
        /*0d70*/ 	.word	index@(.nv.constant0._ZN7cutlass13device_kernelINS_4gemm6kernel13GemmUniversalIN4cute5tupleIJiiiiEEENS1_10collective13CollectiveMmaINS1_35MainloopSm100TmaUmmaWarpSpecializedILi20ELi2ELi4ENS5_IJNS4_1CILi2EEENSA_ILi1EEESC_EEEEENS5_IJNSA_ILi256EEENSA_ILi64EEENSA_ILi32EEEEEENS_10bfloat16_tENS5_IJlSC_lEEESJ_SK_NS4_8TiledMMAINS4_8MMA_AtomIJNS4_26SM100_MMA_F16BF16_2x1SM_SSISJ_SJ_fLi256ELi64ELNS4_4UMMA5MajorE0ELSP_0ELNSO_7ScaleInE0ELSQ_0EEEEEENS4_6LayoutINS5_IJSC_SC_SC_EEENS5_IJNSA_ILi0EEESV_SV_EEEEENS5_IJNS4_10UnderscoreESY_SY_EEEEENS4_18SM100_TMA_2SM_LOADENS4_14ComposedLayoutINS4_7SwizzleILi2ELi4ELi3EEENS4_18smem_ptr_flag_bitsILi16EEENST_INS5_IJNSA_ILi8EEESH_EEENS5_IJSH_SC_EEEEEEEvNS4_8identityES11_S1B_vS1C_EENS_8epilogue10collective18CollectiveEpilogueINS1E_23Sm100TmaWarpSpecializedILi3ELi2ELi32ELb1ELb0EEEJNS5_IJNSA_ILi128EEESG_SH_EEENS5_IJNST_IS1J_SC_EENST_ISH_SC_EEEEESJ_SK_SJ_SK_NS1E_6fusion15FusionCallbacksIS1I_NS1O_17LinearCombinationISJ_fSJ_fLNS_15FloatRoundStyleE2EEES1K_S1N_JEEENS4_5SM1004TMEM4LOAD26SM100_TMEM_LOAD_32dp32b32xENS4_13SM90_TMA_LOADES1B_NS4_39AutoVectorizingCopyWithAssumedAlignmentILi128EEENS4_14SM90_TMA_STOREES1B_S20_S20_EEEvvEEEEvNT_6ParamsE)
        /*0d74*/ 	.short	0x0380
        /*0d76*/ 	.short	0x0800


	//----- nvinfo : EIATTR_SW_WAR
	.align		4
.L_55:
        /*0d78*/ 	.byte	0x04, 0x36
        /*0d7a*/ 	.short	(.L_57 - .L_56)
.L_56:
        /*0d7c*/ 	.word	0x00000008
.L_57:


//--------------------- .nv.callgraph             --------------------------
	.section	.nv.callgraph,"",@"SHT_CUDA_CALLGRAPH"
	.align	4
	.sectionentsize	8
	.align		4
        /*0000*/ 	.word	0x00000000
	.align		4
        /*0004*/ 	.word	0xffffffff
	.align		4
        /*0008*/ 	.word	index@(_ZN7cutlass13device_kernelINS_4gemm6kernel13GemmUniversalIN4cute5tupleIJiiiiEEENS1_10collective13CollectiveMmaINS1_35MainloopSm100TmaUmmaWarpSpecializedILi20ELi2ELi4ENS5_IJNS4_1CILi2EEENSA_ILi1EEESC_EEEEENS5_IJNSA_ILi256EEENSA_ILi64EEENSA_ILi32EEEEEENS_10bfloat16_tENS5_IJlSC_lEEESJ_SK_NS4_8TiledMMAINS4_8MMA_AtomIJNS4_26SM100_MMA_F16BF16_2x1SM_SSISJ_SJ_fLi256ELi64ELNS4_4UMMA5MajorE0ELSP_0ELNSO_7ScaleInE0ELSQ_0EEEEEENS4_6LayoutINS5_IJSC_SC_SC_EEENS5_IJNSA_ILi0EEESV_SV_EEEEENS5_IJNS4_10UnderscoreESY_SY_EEEEENS4_18SM100_TMA_2SM_LOADENS4_14ComposedLayoutINS4_7SwizzleILi2ELi4ELi3EEENS4_18smem_ptr_flag_bitsILi16EEENST_INS5_IJNSA_ILi8EEESH_EEENS5_IJSH_SC_EEEEEEEvNS4_8identityES11_S1B_vS1C_EENS_8epilogue10collective18CollectiveEpilogueINS1E_23Sm100TmaWarpSpecializedILi3ELi2ELi32ELb1ELb0EEEJNS5_IJNSA_ILi128EEESG_SH_EEENS5_IJNST_IS1J_SC_EENST_ISH_SC_EEEEESJ_SK_SJ_SK_NS1E_6fusion15FusionCallbacksIS1I_NS1O_17LinearCombinationISJ_fSJ_fLNS_15FloatRoundStyleE2EEES1K_S1N_JEEENS4_5SM1004TMEM4LOAD26SM100_TMEM_LOAD_32dp32b32xENS4_13SM90_TMA_LOADES1B_NS4_39AutoVectorizingCopyWithAssumedAlignmentILi128EEENS4_14SM90_TMA_STOREES1B_S20_S20_EEEvvEEEEvNT_6ParamsE)
	.align		4
        /*000c*/ 	.word	index@(__assertfail)
	.align		4
        /*0010*/ 	.word	0x00000000
	.align		4
        /*0014*/ 	.word	0xfffffffe
	.align		4
        /*0018*/ 	.word	0x00000000
	.align		4
        /*001c*/ 	.word	0xfffffffd
	.align		4
        /*0020*/ 	.word	0x00000000
	.align		4
        /*0024*/ 	.word	0xfffffffc


//--------------------- .nv.constant4             --------------------------
	.section	.nv.constant4,"a",@progbits
	.align	8
	.align		8
.nv.constant4:
        /*0000*/ 	.dword	__assertfail
	.align		8
        /*0008*/ 	.dword	__unnamed_1
	.align		8
        /*0010*/ 	.dword	__unnamed_2
	.align		8
        /*0018*/ 	.dword	_ZN40_INTERNAL_e13d0a92_4_k_cu_f70c5534_300234cuda3std3__45__cpo5beginE
	.align		8
        /*0020*/ 	.dword	_ZN40_INTERNAL_e13d0a92_4_k_cu_f70c5534_300234cuda3std3__45__cpo3endE
	.align		8
        /*0028*/ 	.dword	_ZN40_INTERNAL_e13d0a92_4_k_cu_f70c5534_300234cuda3std3__45__cpo6cbeginE
	.align		8
        /*0030*/ 	.dword	_ZN40_INTERNAL_e13d0a92_4_k_cu_f70c5534_300234cuda3std3__45__cpo4cendE
	.align		8
        /*0038*/ 	.dword	_ZN40_INTERNAL_e13d0a92_4_k_cu_f70c5534_300234cuda3std3__442_GLOBAL__N__e13d0a92_4_k_cu_f70c5534_300236ignoreE
	.align		8
        /*0040*/ 	.dword	_ZN40_INTERNAL_e13d0a92_4_k_cu_f70c5534_300234cuda3std3__419piecewise_constructE
	.align		8
        /*0048*/ 	.dword	_ZN40_INTERNAL_e13d0a92_4_k_cu_f70c5534_300234cuda3std3__48in_placeE
	.align		8
        /*0050*/ 	.dword	_ZN40_INTERNAL_e13d0a92_4_k_cu_f70c5534_300234cuda3std6ranges3__45__cpo4swapE
	.align		8
        /*0058*/ 	.dword	_ZN40_INTERNAL_e13d0a92_4_k_cu_f70c5534_300234cuda3std6ranges3__45__cpo9iter_moveE
	.align		8
        /*0060*/ 	.dword	_ZN40_INTERNAL_e13d0a92_4_k_cu_f70c5534_300234cute7productE
	.align		8
        /*0068*/ 	.dword	_ZN40_INTERNAL_e13d0a92_4_k_cu_f70c5534_300234cute1_E
	.align		8
        /*0070*/ 	.dword	$str$25
	.align		8
        /*0078*/ 	.dword	$str$26
	.align		8
        /*0080*/ 	.dword	$str$27
	.align		8
        /*0088*/ 	.dword	$str$28


//--------------------- .text._ZN7cutlass13device_kernelINS_4gemm6kernel13GemmUniversalIN4cute5tupleIJiiiiEEENS1_10collective13CollectiveMmaINS1_35MainloopSm100TmaUmmaWarpSpecializedILi20ELi2ELi4ENS5_IJNS4_1CILi2EEENSA_ILi1EEESC_EEEEENS5_IJNSA_ILi256EEENSA_ILi64EEENSA_ILi32EEEEEENS_10bfloat16_tENS5_IJlSC_lEEESJ_SK_NS4_8TiledMMAINS4_8MMA_AtomIJNS4_26SM100_MMA_F16BF16_2x1SM_SSISJ_SJ_fLi256ELi64ELNS4_4UMMA5MajorE0ELSP_0ELNSO_7ScaleInE0ELSQ_0EEEEEENS4_6LayoutINS5_IJSC_SC_SC_EEENS5_IJNSA_ILi0EEESV_SV_EEEEENS5_IJNS4_10UnderscoreESY_SY_EEEEENS4_18SM100_TMA_2SM_LOADENS4_14ComposedLayoutINS4_7SwizzleILi2ELi4ELi3EEENS4_18smem_ptr_flag_bitsILi16EEENST_INS5_IJNSA_ILi8EEESH_EEENS5_IJSH_SC_EEEEEEEvNS4_8identityES11_S1B_vS1C_EENS_8epilogue10collective18CollectiveEpilogueINS1E_23Sm100TmaWarpSpecializedILi3ELi2ELi32ELb1ELb0EEEJNS5_IJNSA_ILi128EEESG_SH_EEENS5_IJNST_IS1J_SC_EENST_ISH_SC_EEEEESJ_SK_SJ_SK_NS1E_6fusion15FusionCallbacksIS1I_NS1O_17LinearCombinationISJ_fSJ_fLNS_15FloatRoundStyleE2EEES1K_S1N_JEEENS4_5SM1004TMEM4LOAD26SM100_TMEM_LOAD_32dp32b32xENS4_13SM90_TMA_LOADES1B_NS4_39AutoVectorizingCopyWithAssumedAlignmentILi128EEENS4_14SM90_TMA_STOREES1B_S20_S20_EEEvvEEEEvNT_6ParamsE --------------------------
	.section	.text._ZN7cutlass13device_kernelINS_4gemm6kernel13GemmUniversalIN4cute5tupleIJiiiiEEENS1_10collective13CollectiveMmaINS1_35MainloopSm100TmaUmmaWarpSpecializedILi20ELi2ELi4ENS5_IJNS4_1CILi2EEENSA_ILi1EEESC_EEEEENS5_IJNSA_ILi256EEENSA_ILi64EEENSA_ILi32EEEEEENS_10bfloat16_tENS5_IJlSC_lEEESJ_SK_NS4_8TiledMMAINS4_8MMA_AtomIJNS4_26SM100_MMA_F16BF16_2x1SM_SSISJ_SJ_fLi256ELi64ELNS4_4UMMA5MajorE0ELSP_0ELNSO_7ScaleInE0ELSQ_0EEEEEENS4_6LayoutINS5_IJSC_SC_SC_EEENS5_IJNSA_ILi0EEESV_SV_EEEEENS5_IJNS4_10UnderscoreESY_SY_EEEEENS4_18SM100_TMA_2SM_LOADENS4_14ComposedLayoutINS4_7SwizzleILi2ELi4ELi3EEENS4_18smem_ptr_flag_bitsILi16EEENST_INS5_IJNSA_ILi8EEESH_EEENS5_IJSH_SC_EEEEEEEvNS4_8identityES11_S1B_vS1C_EENS_8epilogue10collective18CollectiveEpilogueINS1E_23Sm100TmaWarpSpecializedILi3ELi2ELi32ELb1ELb0EEEJNS5_IJNSA_ILi128EEESG_SH_EEENS5_IJNST_IS1J_SC_EENST_ISH_SC_EEEEESJ_SK_SJ_SK_NS1E_6fusion15FusionCallbacksIS1I_NS1O_17LinearCombinationISJ_fSJ_fLNS_15FloatRoundStyleE2EEES1K_S1N_JEEENS4_5SM1004TMEM4LOAD26SM100_TMEM_LOAD_32dp32b32xENS4_13SM90_TMA_LOADES1B_NS4_39AutoVectorizingCopyWithAssumedAlignmentILi128EEENS4_14SM90_TMA_STOREES1B_S20_S20_EEEvvEEEEvNT_6ParamsE,"ax",@progbits
	.align	128
.text._ZN7cutlass13device_kernelINS_4gemm6kernel13GemmUniversalIN4cute5tupleIJiiiiEEENS1_10collective13CollectiveMmaINS1_35MainloopSm100TmaUmmaWarpSpecializedILi20ELi2ELi4ENS5_IJNS4_1CILi2EEENSA_ILi1EEESC_EEEEENS5_IJNSA_ILi256EEENSA_ILi64EEENSA_ILi32EEEEEENS_10bfloat16_tENS5_IJlSC_lEEESJ_SK_NS4_8TiledMMAINS4_8MMA_AtomIJNS4_26SM100_MMA_F16BF16_2x1SM_SSISJ_SJ_fLi256ELi64ELNS4_4UMMA5MajorE0ELSP_0ELNSO_7ScaleInE0ELSQ_0EEEEEENS4_6LayoutINS5_IJSC_SC_SC_EEENS5_IJNSA_ILi0EEESV_SV_EEEEENS5_IJNS4_10UnderscoreESY_SY_EEEEENS4_18SM100_TMA_2SM_LOADENS4_14ComposedLayoutINS4_7SwizzleILi2ELi4ELi3EEENS4_18smem_ptr_flag_bitsILi16EEENST_INS5_IJNSA_ILi8EEESH_EEENS5_IJSH_SC_EEEEEEEvNS4_8identityES11_S1B_vS1C_EENS_8epilogue10collective18CollectiveEpilogueINS1E_23Sm100TmaWarpSpecializedILi3ELi2ELi32ELb1ELb0EEEJNS5_IJNSA_ILi128EEESG_SH_EEENS5_IJNST_IS1J_SC_EENST_ISH_SC_EEEEESJ_SK_SJ_SK_NS1E_6fusion15FusionCallbacksIS1I_NS1O_17LinearCombinationISJ_fSJ_fLNS_15FloatRoundStyleE2EEES1K_S1N_JEEENS4_5SM1004TMEM4LOAD26SM100_TMEM_LOAD_32dp32b32xENS4_13SM90_TMA_LOADES1B_NS4_39AutoVectorizingCopyWithAssumedAlignmentILi128EEENS4_14SM90_TMA_STOREES1B_S20_S20_EEEvvEEEEvNT_6ParamsE:
        .type           _ZN7cutlass13device_kernelINS_4gemm6kernel13GemmUniversalIN4cute5tupleIJiiiiEEENS1_10collective13CollectiveMmaINS1_35MainloopSm100TmaUmmaWarpSpecializedILi20ELi2ELi4ENS5_IJNS4_1CILi2EEENSA_ILi1EEESC_EEEEENS5_IJNSA_ILi256EEENSA_ILi64EEENSA_ILi32EEEEEENS_10bfloat16_tENS5_IJlSC_lEEESJ_SK_NS4_8TiledMMAINS4_8MMA_AtomIJNS4_26SM100_MMA_F16BF16_2x1SM_SSISJ_SJ_fLi256ELi64ELNS4_4UMMA5MajorE0ELSP_0ELNSO_7ScaleInE0ELSQ_0EEEEEENS4_6LayoutINS5_IJSC_SC_SC_EEENS5_IJNSA_ILi0EEESV_SV_EEEEENS5_IJNS4_10UnderscoreESY_SY_EEEEENS4_18SM100_TMA_2SM_LOADENS4_14ComposedLayoutINS4_7SwizzleILi2ELi4ELi3EEENS4_18smem_ptr_flag_bitsILi16EEENST_INS5_IJNSA_ILi8EEESH_EEENS5_IJSH_SC_EEEEEEEvNS4_8identityES11_S1B_vS1C_EENS_8epilogue10collective18CollectiveEpilogueINS1E_23Sm100TmaWarpSpecializedILi3ELi2ELi32ELb1ELb0EEEJNS5_IJNSA_ILi128EEESG_SH_EEENS5_IJNST_IS1J_SC_EENST_ISH_SC_EEEEESJ_SK_SJ_SK_NS1E_6fusion15FusionCallbacksIS1I_NS1O_17LinearCombinationISJ_fSJ_fLNS_15FloatRoundStyleE2EEES1K_S1N_JEEENS4_5SM1004TMEM4LOAD26SM100_TMEM_LOAD_32dp32b32xENS4_13SM90_TMA_LOADES1B_NS4_39AutoVectorizingCopyWithAssumedAlignmentILi128EEENS4_14SM90_TMA_STOREES1B_S20_S20_EEEvvEEEEvNT_6ParamsE,@function
        .size           _ZN7cutlass13device_kernelINS_4gemm6kernel13GemmUniversalIN4cute5tupleIJiiiiEEENS1_10collective13CollectiveMmaINS1_35MainloopSm100TmaUmmaWarpSpecializedILi20ELi2ELi4ENS5_IJNS4_1CILi2EEENSA_ILi1EEESC_EEEEENS5_IJNSA_ILi256EEENSA_ILi64EEENSA_ILi32EEEEEENS_10bfloat16_tENS5_IJlSC_lEEESJ_SK_NS4_8TiledMMAINS4_8MMA_AtomIJNS4_26SM100_MMA_F16BF16_2x1SM_SSISJ_SJ_fLi256ELi64ELNS4_4UMMA5MajorE0ELSP_0ELNSO_7ScaleInE0ELSQ_0EEEEEENS4_6LayoutINS5_IJSC_SC_SC_EEENS5_IJNSA_ILi0EEESV_SV_EEEEENS5_IJNS4_10UnderscoreESY_SY_EEEEENS4_18SM100_TMA_2SM_LOADENS4_14ComposedLayoutINS4_7SwizzleILi2ELi4ELi3EEENS4_18smem_ptr_flag_bitsILi16EEENST_INS5_IJNSA_ILi8EEESH_EEENS5_IJSH_SC_EEEEEEEvNS4_8identityES11_S1B_vS1C_EENS_8epilogue10collective18CollectiveEpilogueINS1E_23Sm100TmaWarpSpecializedILi3ELi2ELi32ELb1ELb0EEEJNS5_IJNSA_ILi128EEESG_SH_EEENS5_IJNST_IS1J_SC_EENST_ISH_SC_EEEEESJ_SK_SJ_SK_NS1E_6fusion15FusionCallbacksIS1I_NS1O_17LinearCombinationISJ_fSJ_fLNS_15FloatRoundStyleE2EEES1K_S1N_JEEENS4_5SM1004TMEM4LOAD26SM100_TMEM_LOAD_32dp32b32xENS4_13SM90_TMA_LOADES1B_NS4_39AutoVectorizingCopyWithAssumedAlignmentILi128EEENS4_14SM90_TMA_STOREES1B_S20_S20_EEEvvEEEEvNT_6ParamsE,(.L_x_224 - _ZN7cutlass13device_kernelINS_4gemm6kernel13GemmUniversalIN4cute5tupleIJiiiiEEENS1_10collective13CollectiveMmaINS1_35MainloopSm100TmaUmmaWarpSpecializedILi20ELi2ELi4ENS5_IJNS4_1CILi2EEENSA_ILi1EEESC_EEEEENS5_IJNSA_ILi256EEENSA_ILi64EEENSA_ILi32EEEEEENS_10bfloat16_tENS5_IJlSC_lEEESJ_SK_NS4_8TiledMMAINS4_8MMA_AtomIJNS4_26SM100_MMA_F16BF16_2x1SM_SSISJ_SJ_fLi256ELi64ELNS4_4UMMA5MajorE0ELSP_0ELNSO_7ScaleInE0ELSQ_0EEEEEENS4_6LayoutINS5_IJSC_SC_SC_EEENS5_IJNSA_ILi0EEESV_SV_EEEEENS5_IJNS4_10UnderscoreESY_SY_EEEEENS4_18SM100_TMA_2SM_LOADENS4_14ComposedLayoutINS4_7SwizzleILi2ELi4ELi3EEENS4_18smem_ptr_flag_bitsILi16EEENST_INS5_IJNSA_ILi8EEESH_EEENS5_IJSH_SC_EEEEEEEvNS4_8identityES11_S1B_vS1C_EENS_8epilogue10collective18CollectiveEpilogueINS1E_23Sm100TmaWarpSpecializedILi3ELi2ELi32ELb1ELb0EEEJNS5_IJNSA_ILi128EEESG_SH_EEENS5_IJNST_IS1J_SC_EENST_ISH_SC_EEEEESJ_SK_SJ_SK_NS1E_6fusion15FusionCallbacksIS1I_NS1O_17LinearCombinationISJ_fSJ_fLNS_15FloatRoundStyleE2EEES1K_S1N_JEEENS4_5SM1004TMEM4LOAD26SM100_TMEM_LOAD_32dp32b32xENS4_13SM90_TMA_LOADES1B_NS4_39AutoVectorizingCopyWithAssumedAlignmentILi128EEENS4_14SM90_TMA_STOREES1B_S20_S20_EEEvvEEEEvNT_6ParamsE)
        .other          _ZN7cutlass13device_kernelINS_4gemm6kernel13GemmUniversalIN4cute5tupleIJiiiiEEENS1_10collective13CollectiveMmaINS1_35MainloopSm100TmaUmmaWarpSpecializedILi20ELi2ELi4ENS5_IJNS4_1CILi2EEENSA_ILi1EEESC_EEEEENS5_IJNSA_ILi256EEENSA_ILi64EEENSA_ILi32EEEEEENS_10bfloat16_tENS5_IJlSC_lEEESJ_SK_NS4_8TiledMMAINS4_8MMA_AtomIJNS4_26SM100_MMA_F16BF16_2x1SM_SSISJ_SJ_fLi256ELi64ELNS4_4UMMA5MajorE0ELSP_0ELNSO_7ScaleInE0ELSQ_0EEEEEENS4_6LayoutINS5_IJSC_SC_SC_EEENS5_IJNSA_ILi0EEESV_SV_EEEEENS5_IJNS4_10UnderscoreESY_SY_EEEEENS4_18SM100_TMA_2SM_LOADENS4_14ComposedLayoutINS4_7SwizzleILi2ELi4ELi3EEENS4_18smem_ptr_flag_bitsILi16EEENST_INS5_IJNSA_ILi8EEESH_EEENS5_IJSH_SC_EEEEEEEvNS4_8identityES11_S1B_vS1C_EENS_8epilogue10collective18CollectiveEpilogueINS1E_23Sm100TmaWarpSpecializedILi3ELi2ELi32ELb1ELb0EEEJNS5_IJNSA_ILi128EEESG_SH_EEENS5_IJNST_IS1J_SC_EENST_ISH_SC_EEEEESJ_SK_SJ_SK_NS1E_6fusion15FusionCallbacksIS1I_NS1O_17LinearCombinationISJ_fSJ_fLNS_15FloatRoundStyleE2EEES1K_S1N_JEEENS4_5SM1004TMEM4LOAD26SM100_TMEM_LOAD_32dp32b32xENS4_13SM90_TMA_LOADES1B_NS4_39AutoVectorizingCopyWithAssumedAlignmentILi128EEENS4_14SM90_TMA_STOREES1B_S20_S20_EEEvvEEEEvNT_6ParamsE,@"STO_CUDA_ENTRY STV_DEFAULT"
_ZN7cutlass13device_kernelINS_4gemm6kernel13GemmUniversalIN4cute5tupleIJiiiiEEENS1_10collective13CollectiveMmaINS1_35MainloopSm100TmaUmmaWarpSpecializedILi20ELi2ELi4ENS5_IJNS4_1CILi2EEENSA_ILi1EEESC_EEEEENS5_IJNSA_ILi256EEENSA_ILi64EEENSA_ILi32EEEEEENS_10bfloat16_tENS5_IJlSC_lEEESJ_SK_NS4_8TiledMMAINS4_8MMA_AtomIJNS4_26SM100_MMA_F16BF16_2x1SM_SSISJ_SJ_fLi256ELi64ELNS4_4UMMA5MajorE0ELSP_0ELNSO_7ScaleInE0ELSQ_0EEEEEENS4_6LayoutINS5_IJSC_SC_SC_EEENS5_IJNSA_ILi0EEESV_SV_EEEEENS5_IJNS4_10UnderscoreESY_SY_EEEEENS4_18SM100_TMA_2SM_LOADENS4_14ComposedLayoutINS4_7SwizzleILi2ELi4ELi3EEENS4_18smem_ptr_flag_bitsILi16EEENST_INS5_IJNSA_ILi8EEESH_EEENS5_IJSH_SC_EEEEEEEvNS4_8identityES11_S1B_vS1C_EENS_8epilogue10collective18CollectiveEpilogueINS1E_23Sm100TmaWarpSpecializedILi3ELi2ELi32ELb1ELb0EEEJNS5_IJNSA_ILi128EEESG_SH_EEENS5_IJNST_IS1J_SC_EENST_ISH_SC_EEEEESJ_SK_SJ_SK_NS1E_6fusion15FusionCallbacksIS1I_NS1O_17LinearCombinationISJ_fSJ_fLNS_15FloatRoundStyleE2EEES1K_S1N_JEEENS4_5SM1004TMEM4LOAD26SM100_TMEM_LOAD_32dp32b32xENS4_13SM90_TMA_LOADES1B_NS4_39AutoVectorizingCopyWithAssumedAlignmentILi128EEENS4_14SM90_TMA_STOREES1B_S20_S20_EEEvvEEEEvNT_6ParamsE:
[----:B------:R-:W1:Y:S01]  /*0000*/  LDC R1, c[0x0][0x37c] ;  /* 0x0000df00ff017b82 */ /* 0x000e620000000800 */
[----:B------:R-:W2:Y:S01]  /*0010*/  S2R R97, SR_TID.X ;  /* 0x0000000000617919 */ /* 0x000ea20000002100 */
[----:B------:R-:W3:Y:S06]  /*0020*/  LDCU.64 UR6, c[0x0][0x890] ;  /* 0x00011200ff0677ac */ /* 0x000eec0008000a00 */
[----:B------:R-:W4:Y:S01]  /*0030*/  S2UR UR37, SR_CgaCtaId ;  /* 0x00000000002579c3 */ /* 0x000f220000008800 */
[----:B------:R-:W-:Y:S02]  /*0040*/  PRMT R92, RZ, 0x7610, R92 ;  /* 0x00007610ff5c7816 */ /* 0x000fe4000000005c */
[----:B------:R-:W-:Y:S01]  /*0050*/  ELECT P1, URZ, PT ;  /* 0x0000000000ff782f */ /* 0x000fe20003820000 */
[----:B------:R-:W1:Y:S01]  /*0060*/  LDCU.64 UR46, c[0x0][0x358] ;  /* 0x00006b00ff2e77ac */ /* 0x000e620008000a00 */
[----:B---3--:R-:W-:-:S04]  /*0070*/  UISETP.NE.U32.AND UP0, UPT, UR6, URZ, UPT ;  /* 0x000000ff0600728c */ /* 0x008fc8000bf05070 */
[----:B------:R-:W-:Y:S02]  /*0080*/  UISETP.NE.AND.EX UP0, UPT, UR7, URZ, UPT, UP0 ;  /* 0x000000ff0700728c */ /* 0x000fe4000bf05300 */
[----:B----4-:R-:W-:Y:S02]  /*0090*/  ULOP3.LUT UR5, UR37, 0x1, URZ, 0xc0, !UPT ;  /* 0x0000000125057892 */ /* 0x010fe4000f8ec0ff */
[----:B------:R-:W-:Y:S01]  /*00a0*/  ULOP3.LUT UR4, UR37, 0x1, URZ, 0x3c, !UPT ;  /* 0x0000000125047892 */ /* 0x000fe2000f8e3cff */
[----:B--2---:R-:W-:-:S05]  /*00b0*/  SHF.R.U32.HI R96, RZ, 0x5, R97 ;  /* 0x00000005ff607819 */ /* 0x004fca0000011661 */
[----:B------:R-:W2:Y:S02]  /*00c0*/  SHFL.IDX PT, R0, R96, RZ, 0x1f ;  /* 0x00001fff60007589 */ /* 0x000ea400000e0000 */
[----:B--2---:R-:W-:Y:S01]  /*00d0*/  R2UR UR10, R0 ;  /* 0x00000000000a72ca */ /* 0x004fe200000e0000 */
[----:B-1----:R-:W-:-:S14]  /*00e0*/  BRA.U UP0, `(.L_x_0) ;  /* 0x00000001002c7547 */ /* 0x002fdc000b800000 */
[----:B------:R-:W1:Y:S02]  /*00f0*/  LDCU.64 UR8, c[0x0][0x888] ;  /* 0x00011100ff0877ac */ /* 0x000e640008000a00 */
[----:B-1----:R-:W-:-:S04]  /*0100*/  UISETP.NE.U32.AND UP0, UPT, UR8, URZ, UPT ;  /* 0x000000ff0800728c */ /* 0x002fc8000bf05070 */
[----:B------:R-:W-:-:S09]  /*0110*/  UISETP.NE.AND.EX UP0, UPT, UR9, URZ, UPT, UP0 ;  /* 0x000000ff0900728c */ /* 0x000fd2000bf05300 */
[----:B------:R-:W-:Y:S05]  /*0120*/  BRA.U !UP0, `(.L_x_1) ;  /* 0x0000000108107547 */ /* 0x000fea000b800000 */
[----:B------:R-:W1:Y:S02]  /*0130*/  LDC.64 R2, c[0x0][0x888] ;  /* 0x00022200ff027b82 */ /* 0x000e640000000a00 */
[----:B-1----:R1:W5:Y:S01]  /*0140*/  LDG.E R49, desc[UR46][R2.64] ;  /* 0x0000002e02317981 */ /* 0x002362000c1e1900 */
[----:B------:R-:W-:Y:S01]  /*0150*/  HFMA2 R92, -RZ, RZ, 0, 5.9604644775390625e-08 ;  /* 0x00000001ff5c7431 */ /* 0x000fe200000001ff */
[----:B------:R-:W-:Y:S05]  /*0160*/  BRA `(.L_x_0) ;  /* 0x00000000000c7947 */ /* 0x000fea0003800000 */
.L_x_1:
[----:B------:R-:W1:Y:S01]  /*0170*/  LDCU UR8, c[0x0][0x880] ;  /* 0x00011000ff0877ac */ /* 0x000e620008000800 */
[----:B------:R-:W-:Y:S01]  /*0180*/  HFMA2 R92, -RZ, RZ, 0, 5.9604644775390625e-08 ;  /* 0x00000001ff5c7431 */ /* 0x000fe200000001ff */
[----:B-1----:R-:W-:-:S07]  /*0190*/  MOV R49, UR8 ;  /* 0x0000000800317c02 */ /* 0x002fce0008000f00 */
.L_x_0:
[----:B------:R-:W2:Y:S02]  /*01a0*/  LDCU.64 UR8, c[0x0][0x8b0] ;  /* 0x00011600ff0877ac */ /* 0x000ea40008000a00 */
[----:B--2---:R-:W-:-:S04]  /*01b0*/  UISETP.NE.U32.AND UP0, UPT, UR8, URZ, UPT ;  /* 0x000000ff0800728c */ /* 0x004fc8000bf05070 */
[----:B------:R-:W-:-:S09]  /*01c0*/  UISETP.NE.AND.EX UP0, UPT, UR9, URZ, UPT, UP0 ;  /* 0x000000ff0900728c */ /* 0x000fd2000bf05300 */
[----:B------:R-:W-:Y:S05]  /*01d0*/  BRA.U UP0, `(.L_x_2) ;  /* 0x0000000100247547 */ /* 0x000fea000b800000 */
[----:B------:R-:W2:Y:S02]  /*01e0*/  LDCU.64 UR8, c[0x0][0x8a8] ;  /* 0x00011500ff0877ac */ /* 0x000ea40008000a00 */
[----:B--2---:R-:W-:-:S04]  /*01f0*/  UISETP.NE.U32.AND UP0, UPT, UR8, URZ, UPT ;  /* 0x000000ff0800728c */ /* 0x004fc8000bf05070 */
[----:B------:R-:W-:-:S09]  /*0200*/  UISETP.NE.AND.EX UP0, UPT, UR9, URZ, UPT, UP0 ;  /* 0x000000ff0900728c */ /* 0x000fd2000bf05300 */
[----:B------:R-:W-:Y:S05]  /*0210*/  BRA.U !UP0, `(.L_x_3) ;  /* 0x00000001080c7547 */ /* 0x000fea000b800000 */
[----:B-1----:R-:W1:Y:S02]  /*0220*/  LDC.64 R2, c[0x0][0x8a8] ;  /* 0x00022a00ff027b82 */ /* 0x002e640000000a00 */
[----:B-1----:R2:W5:Y:S01]  /*0230*/  LDG.E R47, desc[UR46][R2.64] ;  /* 0x0000002e022f7981 */ /* 0x002562000c1e1900 */
[----:B------:R-:W-:Y:S05]  /*0240*/  BRA `(.L_x_2) ;  /* 0x0000000000087947 */ /* 0x000fea0003800000 */
.L_x_3:
[----:B------:R-:W2:Y:S02]  /*0250*/  LDCU UR8, c[0x0][0x8a0] ;  /* 0x00011400ff0877ac */ /* 0x000ea40008000800 */
[----:B--2---:R-:W-:Y:S02]  /*0260*/  MOV R47, UR8 ;  /* 0x00000008002f7c02 */ /* 0x004fe40008000f00 */
.L_x_2:
[----:B------:R-:W-:Y:S01]  /*0270*/  IMAD.U32 R0, RZ, RZ, UR10 ;  /* 0x0000000aff007e24 */ /* 0x000fe2000f8e00ff */
[----:B------:R-:W-:Y:S04]  /*0280*/  BSSY.RECONVERGENT B0, `(.L_x_4) ;  /* 0x000000c000007945 */ /* 0x000fe80003800200 */
[C---:B------:R-:W-:Y:S02]  /*0290*/  ISETP.NE.OR P2, PT, R0.reuse, 0x1, !P1 ;  /* 0x000000010000780c */ /* 0x040fe40004f45670 */
[----:B------:R-:W-:-:S11]  /*02a0*/  ISETP.NE.OR P0, PT, R0, 0x3, !P1 ;  /* 0x000000030000780c */ /* 0x000fd60004f05670 */
[----:B------:R-:W-:Y:S05]  /*02b0*/  @P2 BRA `(.L_x_5) ;  /* 0x0000000000202947 */ /* 0x000fea0003800000 */
[----:B------:R-:W3:Y:S02]  /*02c0*/  LDCU.64 UR8, c[0x0][0x348] ;  /* 0x00006900ff0877ac */ /* 0x000ee40008000a00 */
[----:B---3--:R-:W-:Y:S02]  /*02d0*/  UIADD3 UR12, UP1, UPT, UR8, 0x80, URZ ;  /* 0x00000080080c7890 */ /* 0x008fe4000ff3e0ff */
[----:B------:R-:W-:Y:S02]  /*02e0*/  UIADD3 UR8, UP0, UPT, UR8, 0x180, URZ ;  /* 0x0000018008087890 */ /* 0x000fe4000ff1e0ff */
[----:B------:R-:W-:Y:S02]  /*02f0*/  UIADD3.X UR13, UPT, UPT, URZ, UR9, URZ, UP1, !UPT ;  /* 0x00000009ff0d7290 */ /* 0x000fe40008ffe4ff */
[----:B------:R-:W-:-:S07]  /*0300*/  UIADD3.X UR9, UPT, UPT, URZ, UR9, URZ, UP0, !UPT ;  /* 0x00000009ff097290 */ /* 0x000fce00087fe4ff */
[----:B------:R3:W-:Y:S02]  /*0310*/  UTMACCTL.PF [UR12] ;  /* 0x000000000c0079b9 */ /* 0x0007e40008040000 */
[----:B------:R3:W-:Y:S02]  /*0320*/  UTMACCTL.PF [UR8] ;  /* 0x00000000080079b9 */ /* 0x0007e40008040000 */
[----:B---3--:R-:W-:Y:S01]  /*0330*/  NOP ;  /* 0x0000000000007918 */ /* 0x008fe20000000000 */
.L_x_5:
[----:B------:R-:W-:Y:S05]  /*0340*/  BSYNC.RECONVERGENT B0 ;  /* 0x0000000000007941 */ /* 0x000fea0003800200 */
.L_x_4:
[----:B------:R-:W-:Y:S04]  /*0350*/  BSSY.RECONVERGENT B0, `(.L_x_6) ;  /* 0x000000a000007945 */ /* 0x000fe80003800200 */
        /* <DEDUP_REMOVED lines=9> */
.L_x_7:
[----:B------:R-:W-:Y:S05]  /*03f0*/  BSYNC.RECONVERGENT B0 ;  /* 0x0000000000007941 */ /* 0x000fea0003800200 */
.L_x_6:
[----:B------:R-:W3:Y:S01]  /*0400*/  LDCU.64 UR8, c[0x0][0x888] ;  /* 0x00011100ff0877ac */ /* 0x000ee20008000a00 */
[----:B------:R-:W-:Y:S02]  /*0410*/  UISETP.EQ.U32.AND UP1, UPT, UR6, URZ, UPT ;  /* 0x000000ff0600728c */ /* 0x000fe4000bf22070 */
[----:B------:R-:W-:Y:S02]  /*0420*/  UPLOP3.LUT UP5, UPT, UPT, UPT, UPT, 0x80, 0x8 ;  /* 0x000000000008789c */ /* 0x000fe40003faf070 */
[----:B---3--:R-:W-:-:S04]  /*0430*/  UISETP.NE.U32.AND UP0, UPT, UR8, URZ, UPT ;  /* 0x000000ff0800728c */ /* 0x008fc8000bf05070 */
[----:B------:R-:W-:-:S04]  /*0440*/  UISETP.NE.AND.EX UP0, UPT, UR9, URZ, UPT, UP0 ;  /* 0x000000ff0900728c */ /* 0x000fc8000bf05300 */
[----:B------:R-:W-:-:S04]  /*0450*/  UISETP.EQ.OR.EX UP2, UPT, UR7, URZ, !UP0, UP1 ;  /* 0x000000ff0700728c */ /* 0x000fc8000c742710 */
[----:B------:R-:W-:-:S05]  /*0460*/  UP2UR UR53, UPR, URZ, 0x4 ;  /* 0x00000004ff357883 */ /* 0x000fca0008000000 */
[----:B------:R-:W-:Y:S07]  /*0470*/  BRA.U !UP2, `(.L_x_8) ;  /* 0x000000010a207547 */ /* 0x000fee000b800000 */
[----:B------:R-:W-:Y:S01]  /*0480*/  UISETP.NE.U32.AND UP2, UPT, UR6, URZ, UPT ;  /* 0x000000ff0600728c */ /* 0x000fe2000bf45070 */
[----:B-----5:R-:W-:Y:S01]  /*0490*/  FSETP.NEU.AND P0, PT, R49, RZ, PT ;  /* 0x000000ff3100720b */ /* 0x020fe20003f0d000 */
[----:B------:R-:W-:Y:S02]  /*04a0*/  USEL UR6, URZ, 0xffffffff, UP0 ;  /* 0xffffffffff067887 */ /* 0x000fe40008000000 */
[----:B------:R-:W-:-:S10]  /*04b0*/  UISETP.NE.AND.EX UP2, UPT, UR7, URZ, UPT, UP2 ;  /* 0x000000ff0700728c */ /* 0x000fd4000bf45320 */
[----:B------:R-:W-:Y:S01]  /*04c0*/  VOTEU.ANY UP1, P0 ;  /* 0x0000000000ff7886 */ /* 0x000fe20000020100 */
[----:B------:R-:W-:-:S04]  /*04d0*/  @!UP2 USEL UR6, URZ, 0xffffffff, UP1 ;  /* 0xffffffffff06a887 */ /* 0x000fc80008800000 */
[----:B------:R-:W-:-:S04]  /*04e0*/  ULOP3.LUT UR6, UR6, 0x1, URZ, 0xc0, !UPT ;  /* 0x0000000106067892 */ /* 0x000fc8000f8ec0ff */
[----:B------:R-:W-:-:S11]  /*04f0*/  UISETP.NE.U32.AND UP5, UPT, UR6, 0x1, UPT ;  /* 0x000000010600788c */ /* 0x000fd6000bfa5070 */
.L_x_8:
[----:B------:R-:W3:Y:S01]  /*0500*/  SHFL.IDX PT, R0, R96, RZ, 0x1f ;  /* 0x00001fff60007589 */ /* 0x000ee200000e0000 */
[----:B------:R-:W-:-:S04]  /*0510*/  UISETP.NE.AND UP1, UPT, UR10, 0x2, UPT ;  /* 0x000000020a00788c */ /* 0x000fc8000bf25270 */
[----:B------:R-:W-:Y:S02]  /*0520*/  UISETP.EQ.AND UP2, UPT, UR5, URZ, !UP1 ;  /* 0x000000ff0500728c */ /* 0x000fe4000cf42270 */
[----:B------:R-:W-:-:S04]  /*0530*/  USEL UR7, URZ, 0x1, UP1 ;  /* 0x00000001ff077887 */ /* 0x000fc80008800000 */
[----:B------:R-:W-:Y:S02]  /*0540*/  PLOP3.LUT P5, PT, P1, PT, UP2, 0x80, 0x8 ;  /* 0x000000000008781c */ /* 0x000fe40000faf028 */
[----:B---3--:R-:W-:-:S13]  /*0550*/  ISETP.NE.AND P0, PT, R0, RZ, PT ;  /* 0x000000ff0000720c */ /* 0x008fda0003f05270 */
[----:B------:R-:W-:Y:S05]  /*0560*/  @P0 BRA `(.L_x_9) ;  /* 0x0000000000d00947 */ /* 0x000fea0003800000 */
[----:B------:R-:W-:Y:S01]  /*0570*/  ELECT P0, URZ, PT ;  /* 0x0000000000ff782f */ /* 0x000fe20003800000 */
[----:B------:R-:W-:-:S12]  /*0580*/  BSSY.RECONVERGENT B0, `(.L_x_9) ;  /* 0x0000032000007945 */ /* 0x000fd80003800200 */
[----:B------:R-:W-:Y:S05]  /*0590*/  @!P0 BRA `(.L_x_10) ;  /* 0x0000000000c08947 */ /* 0x000fea0003800000 */
[----:B------:R-:W-:Y:S01]  /*05a0*/  UMOV UR8, 0x400 ;  /* 0x0000040000087882 */ /* 0x000fe20000000000 */
[----:B------:R-:W-:Y:S01]  /*05b0*/  UMOV UR6, 0x1 ;  /* 0x0000000100067882 */ /* 0x000fe20000000000 */
[----:B------:R-:W-:Y:S02]  /*05c0*/  ULEA UR8, UR37, UR8, 0x18 ;  /* 0x0000000825087291 */ /* 0x000fe4000f8ec0ff */
[----:B------:R-:W-:-:S04]  /*05d0*/  UIADD3 UR12, UPT, UPT, -UR6, 0x100000, URZ ;  /* 0x00100000060c7890 */ /* 0x000fc8000fffe1ff */
[----:B------:R-:W-:Y:S02]  /*05e0*/  USHF.L.U32 UR13, UR12, 0xb, URZ ;  /* 0x0000000b0c0d7899 */ /* 0x000fe400080006ff */
[----:B------:R-:W-:Y:S01]  /*05f0*/  USHF.L.U32 UR12, UR12, 0x1, URZ ;  /* 0x000000010c0c7899 */ /* 0x000fe200080006ff */
[----:B------:R-:W3:Y:S11]  /*0600*/  FENCE.VIEW.ASYNC.S ;  /* 0x00000000000073c6 */ /* 0x000ef60000000000 */
[----:B---3--:R3:W4:Y:S01]  /*0610*/  SYNCS.EXCH.64 URZ, [UR8], UR12 ;  /* 0x0000000c08ff75b2 */ /* 0x0087220008000100 */
[----:B------:R3:W1:Y:S01]  /*0620*/  SYNCS.EXCH.64 URZ, [UR8+0xa0], UR12 ;  /* 0x0000a00c08ff75b2 */ /* 0x0006620008000100 */
        /* <DEDUP_REMOVED lines=37> */
[----:B------:R3:W1:Y:S02]  /*0880*/  SYNCS.EXCH.64 URZ, [UR8+0x138], UR12 ;  /* 0x0001380c08ff75b2 */ /* 0x0006640008000100 */
[----:B---34-:R-:W-:Y:S01]  /*0890*/  NOP ;  /* 0x0000000000007918 */ /* 0x018fe20000000000 */
.L_x_10:
[----:B------:R-:W-:Y:S05]  /*08a0*/  BSYNC.RECONVERGENT B0 ;  /* 0x0000000000007941 */ /* 0x000fea0003800200 */
.L_x_9:
[----:B------:R-:W3:Y:S01]  /*08b0*/  SHFL.IDX PT, R0, R96, RZ, 0x1f ;  /* 0x00001fff60007589 */ /* 0x000ee200000e0000 */
[----:B------:R-:W-:Y:S01]  /*08c0*/  NOP ;  /* 0x0000000000007918 */ /* 0x000fe20000000000 */
[----:B---3--:R-:W-:-:S13]  /*08d0*/  ISETP.NE.AND P0, PT, R0, 0x1, PT ;  /* 0x000000010000780c */ /* 0x008fda0003f05270 */
[----:B------:R-:W-:Y:S05]  /*08e0*/  @P0 BRA `(.L_x_11) ;  /* 0x00000000004c0947 */ /* 0x000fea0003800000 */
[----:B------:R-:W-:Y:S01]  /*08f0*/  UMOV UR9, 0x400 ;  /* 0x0000040000097882 */ /* 0x000fe20000000000 */
[----:B------:R-:W-:Y:S01]  /*0900*/  UMOV UR8, 0x20 ;  /* 0x0000002000087882 */ /* 0x000fe20000000000 */
[----:B------:R-:W-:Y:S01]  /*0910*/  UMOV UR6, 0x80 ;  /* 0x0000008000067882 */ /* 0x000fe20000000000 */
[----:B------:R-:W-:Y:S02]  /*0920*/  ULEA UR9, UR37, UR9, 0x18 ;  /* 0x0000000925097291 */ /* 0x000fe4000f8ec0ff */
[----:B------:R-:W-:-:S04]  /*0930*/  UIADD3 UR12, UPT, UPT, -UR8, 0x100000, URZ ;  /* 0x00100000080c7890 */ /* 0x000fc8000fffe1ff */
[----:B------:R-:W-:Y:S02]  /*0940*/  USHF.L.U32 UR13, UR12, 0xb, URZ ;  /* 0x0000000b0c0d7899 */ /* 0x000fe400080006ff */
[----:B------:R-:W-:Y:S02]  /*0950*/  USHF.L.U32 UR12, UR12, 0x1, URZ ;  /* 0x000000010c0c7899 */ /* 0x000fe400080006ff */
[----:B------:R-:W-:-:S04]  /*0960*/  UIADD3 UR14, UPT, UPT, -UR6, 0x100000, URZ ;  /* 0x00100000060e7890 */ /* 0x000fc8000fffe1ff */
[----:B------:R-:W-:Y:S02]  /*0970*/  USHF.L.U32 UR15, UR14, 0xb, URZ ;  /* 0x0000000b0e0f7899 */ /* 0x000fe400080006ff */
[----:B------:R-:W-:Y:S01]  /*0980*/  USHF.L.U32 UR14, UR14, 0x1, URZ ;  /* 0x000000010e0e7899 */ /* 0x000fe200080006ff */
[----:B------:R-:W-:Y:S01]  /*0990*/  ELECT P0, URZ, PT ;  /* 0x0000000000ff782f */ /* 0x000fe20003800000 */
[----:B------:R-:W3:Y:S02]  /*09a0*/  FENCE.VIEW.ASYNC.S ;  /* 0x00000000000073c6 */ /* 0x000ee40000000000 */
[----:B---3--:R3:W4:Y:S08]  /*09b0*/  SYNCS.EXCH.64 URZ, [UR9+0x140], UR12 ;  /* 0x0001400c09ff75b2 */ /* 0x0087300008000100 */
[----:B------:R3:W1:Y:S01]  /*09c0*/  SYNCS.EXCH.64 URZ, [UR9+0x158], UR14 ;  /* 0x0001580e09ff75b2 */ /* 0x0006620008000100 */
[----:B------:R3:W1:Y:S01]  /*09d0*/  SYNCS.EXCH.64 URZ, [UR9+0x148], UR12 ;  /* 0x0001480c09ff75b2 */ /* 0x0006620008000100 */
[----:B------:R3:W1:Y:S01]  /*09e0*/  SYNCS.EXCH.64 URZ, [UR9+0x160], UR14 ;  /* 0x0001600e09ff75b2 */ /* 0x0006620008000100 */
[----:B------:R3:W1:Y:S01]  /*09f0*/  SYNCS.EXCH.64 URZ, [UR9+0x150], UR12 ;  /* 0x0001500c09ff75b2 */ /* 0x0006620008000100 */
[----:B------:R3:W1:Y:S01]  /*0a00*/  SYNCS.EXCH.64 URZ, [UR9+0x168], UR14 ;  /* 0x0001680e09ff75b2 */ /* 0x0006620008000100 */
[----:B------:R-:W-:Y:S01]  /*0a10*/  NOP ;  /* 0x0000000000007918 */ /* 0x000fe20000000000 */
.L_x_11:
[----:B------:R-:W2:Y:S01]  /*0a20*/  SHFL.IDX PT, R0, R96, RZ, 0x1f ;  /* 0x00001fff60007589 */ /* 0x000ea200000e0000 */
[----:B------:R-:W-:Y:S01]  /*0a30*/  NOP ;  /* 0x0000000000007918 */ /* 0x000fe20000000000 */
[----:B--2---:R-:W-:-:S13]  /*0a40*/  ISETP.NE.AND P0, PT, R0, 0x3, PT ;  /* 0x000000030000780c */ /* 0x004fda0003f05270 */
[----:B------:R-:W-:Y:S05]  /*0a50*/  @P0 BRA `(.L_x_12) ;  /* 0x00000000002c0947 */ /* 0x000fea0003800000 */
[----:B------:R-:W-:Y:S01]  /*0a60*/  UMOV UR8, 0x400 ;  /* 0x0000040000087882 */ /* 0x000fe20000000000 */
[----:B------:R-:W-:Y:S01]  /*0a70*/  UMOV UR6, 0x20 ;  /* 0x0000002000067882 */ /* 0x000fe20000000000 */
[----:B------:R-:W-:Y:S02]  /*0a80*/  ULEA UR8, UR37, UR8, 0x18 ;  /* 0x0000000825087291 */ /* 0x000fe4000f8ec0ff */
[----:B---3--:R-:W-:-:S04]  /*0a90*/  UIADD3 UR12, UPT, UPT, -UR6, 0x100000, URZ ;  /* 0x00100000060c7890 */ /* 0x008fc8000fffe1ff */
[----:B------:R-:W-:Y:S02]  /*0aa0*/  USHF.L.U32 UR13, UR12, 0xb, URZ ;  /* 0x0000000b0c0d7899 */ /* 0x000fe400080006ff */
[----:B------:R-:W-:Y:S01]  /*0ab0*/  USHF.L.U32 UR12, UR12, 0x1, URZ ;  /* 0x000000010c0c7899 */ /* 0x000fe200080006ff */
[----:B------:R-:W-:Y:S01]  /*0ac0*/  ELECT P0, URZ, PT ;  /* 0x0000000000ff782f */ /* 0x000fe20003800000 */
[----:B------:R-:W2:Y:S10]  /*0ad0*/  FENCE.VIEW.ASYNC.S ;  /* 0x00000000000073c6 */ /* 0x000eb40000000000 */
[----:B--2---:R2:W3:Y:S01]  /*0ae0*/  SYNCS.EXCH.64 URZ, [UR8+0x170], UR12 ;  /* 0x0001700c08ff75b2 */ /* 0x0044e20008000100 */
[----:B------:R2:W1:Y:S01]  /*0af0*/  SYNCS.EXCH.64 URZ, [UR8+0x178], UR12 ;  /* 0x0001780c08ff75b2 */ /* 0x0004620008000100 */
[----:B------:R-:W-:Y:S01]  /*0b00*/  NOP ;  /* 0x0000000000007918 */ /* 0x000fe20000000000 */
.L_x_12:
[----:B------:R-:W4:Y:S01]  /*0b10*/  SHFL.IDX PT, R0, R96, RZ, 0x1f ;  /* 0x00001fff60007589 */ /* 0x000f2200000e0000 */
[----:B------:R-:W-:Y:S01]  /*0b20*/  NOP ;  /* 0x0000000000007918 */ /* 0x000fe20000000000 */
[----:B----4-:R-:W-:-:S13]  /*0b30*/  ISETP.NE.AND P0, PT, R0, 0x4, PT ;  /* 0x000000040000780c */ /* 0x010fda0003f05270 */
[----:B------:R-:W-:Y:S05]  /*0b40*/  @P0 BRA `(.L_x_13) ;  /* 0x0000000000480947 */ /* 0x000fea0003800000 */
[----:B---3--:R-:W-:Y:S01]  /*0b50*/  UMOV UR9, 0x1e0 ;  /* 0x000001e000097882 */ /* 0x008fe20000000000 */
[----:B--2---:R-:W-:Y:S01]  /*0b60*/  UMOV UR8, 0x400 ;  /* 0x0000040000087882 */ /* 0x004fe20000000000 */
[----:B------:R-:W-:Y:S01]  /*0b70*/  USEL UR9, UR9, 0x1a0, UP5 ;  /* 0x000001a009097887 */ /* 0x000fe2000a800000 */
        /* <DEDUP_REMOVED lines=9> */
[----:B------:R-:W2:Y:S02]  /*0c10*/  FENCE.VIEW.ASYNC.S ;  /* 0x00000000000073c6 */ /* 0x000ea40000000000 */
[----:B--2---:R4:W2:Y:S08]  /*0c20*/  SYNCS.EXCH.64 URZ, [UR8+0x180], UR12 ;  /* 0x0001800c08ff75b2 */ /* 0x0048b00008000100 */
[----:B------:R4:W3:Y:S01]  /*0c30*/  SYNCS.EXCH.64 URZ, [UR8+0x190], UR14 ;  /* 0x0001900e08ff75b2 */ /* 0x0008e20008000100 */
[----:B------:R4:W1:Y:S01]  /*0c40*/  SYNCS.EXCH.64 URZ, [UR8+0x188], UR12 ;  /* 0x0001880c08ff75b2 */ /* 0x0008620008000100 */
[----:B------:R4:W1:Y:S02]  /*0c50*/  SYNCS.EXCH.64 URZ, [UR8+0x198], UR14 ;  /* 0x0001980e08ff75b2 */ /* 0x0008640008000100 */
[----:B----4-:R-:W-:Y:S01]  /*0c60*/  NOP ;  /* 0x0000000000007918 */ /* 0x010fe20000000000 */
.L_x_13:
[----:B------:R-:W4:Y:S01]  /*0c70*/  SHFL.IDX PT, R0, R96, RZ, 0x1f ;  /* 0x00001fff60007589 */ /* 0x000f2200000e0000 */
[----:B------:R-:W-:Y:S01]  /*0c80*/  NOP ;  /* 0x0000000000007918 */ /* 0x000fe20000000000 */
[----:B----4-:R-:W-:-:S13]  /*0c90*/  ISETP.NE.AND P0, PT, R0, 0x5, PT ;  /* 0x000000050000780c */ /* 0x010fda0003f05270 */
[----:B------:R-:W-:Y:S05]  /*0ca0*/  @P0 BRA `(.L_x_14) ;  /* 0x0000000000540947 */ /* 0x000fea0003800000 */
[----:B---3--:R-:W-:Y:S01]  /*0cb0*/  UMOV UR9, 0x400 ;  /* 0x0000040000097882 */ /* 0x008fe20000000000 */
[----:B--2---:R-:W-:Y:S01]  /*0cc0*/  UMOV UR8, 0x1 ;  /* 0x0000000100087882 */ /* 0x004fe20000000000 */
        /* <DEDUP_REMOVED lines=13> */
[----:B------:R4:W1:Y:S01]  /*0da0*/  SYNCS.EXCH.64 URZ, [UR9+0x1c8], UR14 ;  /* 0x0001c80e09ff75b2 */ /* 0x0008620008000100 */
[----:B------:R4:W1:Y:S01]  /*0db0*/  SYNCS.EXCH.64 URZ, [UR9+0x1b0], UR12 ;  /* 0x0001b00c09ff75b2 */ /* 0x0008620008000100 */
[----:B------:R4:W1:Y:S01]  /*0dc0*/  SYNCS.EXCH.64 URZ, [UR9+0x1d0], UR14 ;  /* 0x0001d00e09ff75b2 */ /* 0x0008620008000100 */
[----:B------:R4:W1:Y:S01]  /*0dd0*/  SYNCS.EXCH.64 URZ, [UR9+0x1b8], UR12 ;  /* 0x0001b80c09ff75b2 */ /* 0x0008620008000100 */
[----:B------:R4:W1:Y:S02]  /*0de0*/  SYNCS.EXCH.64 URZ, [UR9+0x1d8], UR14 ;  /* 0x0001d80e09ff75b2 */ /* 0x0008640008000100 */
[----:B----4-:R-:W-:Y:S01]  /*0df0*/  NOP ;  /* 0x0000000000007918 */ /* 0x010fe20000000000 */
.L_x_14:
[----:B------:R-:W4:Y:S01]  /*0e00*/  SHFL.IDX PT, R0, R96, RZ, 0x1f ;  /* 0x00001fff60007589 */ /* 0x000f2200000e0000 */
[----:B------:R-:W-:Y:S01]  /*0e10*/  ISETP.NE.OR P1, PT, RZ, UR10, !P1 ;  /* 0x0000000aff007c0c */ /* 0x000fe2000cf25670 */
[----:B------:R-:W-:Y:S01]  /*0e20*/  NOP ;  /* 0x0000000000007918 */ /* 0x000fe20000000000 */
[----:B----4-:R-:W-:-:S13]  /*0e30*/  ISETP.NE.AND P0, PT, R0, 0x3, PT ;  /* 0x000000030000780c */ /* 0x010fda0003f05270 */
[----:B------:R-:W-:Y:S05]  /*0e40*/  @P0 BRA `(.L_x_15) ;  /* 0x0000000000340947 */ /* 0x000fea0003800000 */
[----:B--2---:R-:W-:Y:S01]  /*0e50*/  UMOV UR8, 0x400 ;  /* 0x0000040000087882 */ /* 0x004fe20000000000 */
[----:B------:R-:W-:Y:S01]  /*0e60*/  UMOV UR6, 0x20 ;  /* 0x0000002000067882 */ /* 0x000fe20000000000 */
[----:B------:R-:W-:Y:S02]  /*0e70*/  ULEA UR8, UR37, UR8, 0x18 ;  /* 0x0000000825087291 */ /* 0x000fe4000f8ec0ff */
[----:B---3--:R-:W-:-:S04]  /*0e80*/  UIADD3 UR12, UPT, UPT, -UR6, 0x100000, URZ ;  /* 0x00100000060c7890 */ /* 0x008fc8000fffe1ff */
[----:B------:R-:W-:Y:S02]  /*0e90*/  USHF.L.U32 UR13, UR12, 0xb, URZ ;  /* 0x0000000b0c0d7899 */ /* 0x000fe400080006ff */
[----:B------:R-:W-:Y:S01]  /*0ea0*/  USHF.L.U32 UR12, UR12, 0x1, URZ ;  /* 0x000000010c0c7899 */ /* 0x000fe200080006ff */
[----:B------:R-:W-:Y:S01]  /*0eb0*/  ELECT P0, URZ, PT ;  /* 0x0000000000ff782f */ /* 0x000fe20003800000 */
[----:B------:R-:W2:Y:S10]  /*0ec0*/  FENCE.VIEW.ASYNC.S ;  /* 0x00000000000073c6 */ /* 0x000eb40000000000 */
[----:B--2---:R4:W2:Y:S01]  /*0ed0*/  SYNCS.EXCH.64 URZ, [UR8+0x1e0], UR12 ;  /* 0x0001e00c08ff75b2 */ /* 0x0048a20008000100 */
[----:B------:R4:W3:Y:S01]  /*0ee0*/  SYNCS.EXCH.64 URZ, [UR8+0x1f0], UR12 ;  /* 0x0001f00c08ff75b2 */ /* 0x0008e20008000100 */
[----:B------:R4:W1:Y:S01]  /*0ef0*/  SYNCS.EXCH.64 URZ, [UR8+0x1e8], UR12 ;  /* 0x0001e80c08ff75b2 */ /* 0x0008620008000100 */
[----:B------:R4:W1:Y:S02]  /*0f00*/  SYNCS.EXCH.64 URZ, [UR8+0x1f8], UR12 ;  /* 0x0001f80c08ff75b2 */ /* 0x0008640008000100 */
[----:B----4-:R-:W-:Y:S01]  /*0f10*/  NOP ;  /* 0x0000000000007918 */ /* 0x010fe20000000000 */
.L_x_15:
[----:B------:R-:W-:Y:S01]  /*0f20*/  VOTEU.ALL UP1, P1 ;  /* 0x0000000000ff7886 */ /* 0x000fe20000820000 */
[----:B--2---:R-:W2:Y:S01]  /*0f30*/  LDCU UR8, c[0x0][0x36c] ;  /* 0x00006d80ff0877ac */ /* 0x004ea20008000800 */
[----:B------:R-:W-:Y:S01]  /*0f40*/  NOP ;  /* 0x0000000000007918 */ /* 0x000fe20000000000 */
[----:B------:R-:W-:Y:S01]  /*0f50*/  LOP3.LUT R10, R97, 0x1f, RZ, 0xc0, !PT ;  /* 0x0000001f610a7812 */ /* 0x000fe200078ec0ff */
[----:B---3--:R-:W-:Y:S01]  /*0f60*/  UMOV UR12, 0x20 ;  /* 0x00000020000c7882 */ /* 0x008fe20000000000 */
[----:B------:R-:W-:Y:S01]  /*0f70*/  @!UP1 UMOV UR6, 0x400 ;  /* 0x0000040000069882 */ /* 0x000fe20000000000 */
[----:B------:R-:W-:-:S04]  /*0f80*/  @!UP1 UIADD3 UR12, UPT, UPT, -UR12, 0x100000, URZ ;  /* 0x001000000c0c9890 */ /* 0x000fc8000fffe1ff */
[----:B------:R-:W-:Y:S02]  /*0f90*/  @!UP1 USHF.L.U32 UR13, UR12, 0xb, URZ ;  /* 0x0000000b0c0d9899 */ /* 0x000fe400080006ff */
[----:B------:R-:W-:Y:S02]  /*0fa0*/  @!UP1 USHF.L.U32 UR12, UR12, 0x1, URZ ;  /* 0x000000010c0c9899 */ /* 0x000fe400080006ff */
[----:B------:R-:W-:Y:S01]  /*0fb0*/  @!UP1 ULEA UR6, UR37, UR6, 0x18 ;  /* 0x0000000625069291 */ /* 0x000fe2000f8ec0ff */
[----:B------:R-:W-:Y:S01]  /*0fc0*/  VOTEU.ALL UP1, P1 ;  /* 0x0000000000ff7886 */ /* 0x000fe20000820000 */
[----:B------:R-:W-:Y:S01]  /*0fd0*/  UISETP.NE.AND UP4, UPT, UR10, URZ, UPT ;  /* 0x000000ff0a00728c */ /* 0x000fe2000bf85270 */
[----:B------:R-:W3:Y:S09]  /*0fe0*/  FENCE.VIEW.ASYNC.S ;  /* 0x00000000000073c6 */ /* 0x000ef20000000000 */
[----:B---3--:R3:W4:Y:S01]  /*0ff0*/  @!UP1 SYNCS.EXCH.64 URZ, [UR6+0x200], UR12 ;  /* 0x0002000c06ff95b2 */ /* 0x0087220008000100 */
[----:B--2---:R-:W-:-:S09]  /*1000*/  UISETP.EQ.U32.AND UP1, UPT, UR8, 0x1, UPT ;  /* 0x000000010800788c */ /* 0x004fd2000bf22070 */
[----:B------:R-:W-:Y:S05]  /*1010*/  BRA.U !UP1, `(.L_x_16) ;  /* 0x0000000109087547 */ /* 0x000fea000b800000 */
[----:B-1--4-:R-:W-:Y:S01]  /*1020*/  UCGABAR_ARV ;  /* 0x00000000000079c7 */ /* 0x012fe20008000000 */
[----:B------:R-:W-:Y:S05]  /*1030*/  BRA `(.L_x_17) ;  /* 0x0000000000047947 */ /* 0x000fea0003800000 */
.L_x_16:
[----:B-1--4-:R-:W-:Y:S01]  /*1040*/  NOP ;  /* 0x0000000000007918 */ /* 0x012fe20000000000 */
.L_x_17:
[----:B------:R-:W1:Y:S01]  /*1050*/  S2R R15, SR_CTAID.Y ;  /* 0x00000000000f7919 */ /* 0x000e620000002600 */
[----:B------:R-:W-:-:S05]  /*1060*/  CS2R.32 R91, SR_CgaSize ;  /* 0x00000000005b7805 */ /* 0x000fca0000008a00 */
[----:B------:R-:W-:-:S05]  /*1070*/  IMAD R91, R91, -0xa0, RZ ;  /* 0xffffff605b5b7824 */ /* 0x000fca00078e02ff */
[----:B---3--:R-:W-:-:S14]  /*1080*/  R2UR UR6, R91 ;  /* 0x000000005b0672ca */ /* 0x008fdc00000e0000 */
[----:B------:R-:W2:Y:S01]  /*1090*/  LDCU UR6, c[0x0][UR6+0x2b4] ;  /* 0x00005680060677ac */ /* 0x000ea20008000800 */
[----:B------:R-:W-:-:S05]  /*10a0*/  CS2R.32 R0, SR_CgaSize ;  /* 0x0000000000007805 */ /* 0x000fca0000008a00 */
[----:B------:R-:W-:-:S06]  /*10b0*/  IMAD R0, R0, -0xa0, RZ ;  /* 0xffffff6000007824 */ /* 0x000fcc00078e02ff */
[----:B------:R-:W3:Y:S01]  /*10c0*/  LDC R0, c[0x0][R0+0x2a4] ;  /* 0x0000a90000007b82 */ /* 0x000ee20000000800 */
[----:B------:R-:W-:Y:S01]  /*10d0*/  PRMT R8, RZ, 0x7610, R8 ;  /* 0x00007610ff087816 */ /* 0x000fe20000000008 */
[----:B------:R-:W4:Y:S01]  /*10e0*/  S2R R9, SR_CTAID.X ;  /* 0x0000000000097919 */ /* 0x000f220000002500 */
[----:B------:R-:W-:-:S05]  /*10f0*/  CS2R.32 R91, SR_CgaSize ;  /* 0x00000000005b7805 */ /* 0x000fca0000008a00 */
[----:B------:R-:W-:-:S05]  /*1100*/  IMAD R91, R91, -0xa0, RZ ;  /* 0xffffff605b5b7824 */ /* 0x000fca00078e02ff */
[----:B------:R-:W-:-:S14]  /*1110*/  R2UR UR8, R91 ;  /* 0x000000005b0872ca */ /* 0x000fdc00000e0000 */
[----:B------:R-:W3:Y:S01]  /*1120*/  LDCU UR8, c[0x0][UR8+0x2b0] ;  /* 0x00005600080877ac */ /* 0x000ee20008000800 */
[----:B------:R-:W-:Y:S01]  /*1130*/  UISETP.NE.AND UP2, UPT, UR10, 0x2, UPT ;  /* 0x000000020a00788c */ /* 0x000fe2000bf45270 */
[----:B------:R-:W2:Y:S01]  /*1140*/  LDC R11, c[0x0][0xb24] ;  /* 0x0002c900ff0b7b82 */ /* 0x000ea20000000800 */
[----:B------:R-:W-:-:S05]  /*1150*/  CS2R.32 R2, SR_CgaSize ;  /* 0x0000000000027805 */ /* 0x000fca0000008a00 */
[----:B------:R-:W-:-:S06]  /*1160*/  IMAD R2, R2, -0xa0, RZ ;  /* 0xffffff6002027824 */ /* 0x000fcc00078e02ff */
[----:B------:R-:W3:Y:S08]  /*1170*/  LDC R2, c[0x0][R2+0x2a0] ;  /* 0x0000a80002027b82 */ /* 0x000ef00000000800 */
[----:B------:R-:W3:Y:S01]  /*1180*/  LDC R40, c[0x0][0xb24] ;  /* 0x0002c900ff287b82 */ /* 0x000ee20000000800 */
[----:B-1----:R-:W-:-:S07]  /*1190*/  I2FP.F32.U32 R90, R15 ;  /* 0x0000000f005a7245 */ /* 0x002fce0000201000 */
[----:B------:R-:W1:Y:S01]  /*11a0*/  S2UR UR36, SR_CTAID.Z ;  /* 0x00000000002479c3 */ /* 0x000e620000002700 */
[----:B--2---:R-:W-:Y:S01]  /*11b0*/  ISETP.GE.AND P0, PT, R11, 0x1, PT ;  /* 0x000000010b00780c */ /* 0x004fe20003f06270 */
[----:B----4-:R-:W-:Y:S01]  /*11c0*/  IMAD.MOV.U32 R14, RZ, RZ, R9 ;  /* 0x000000ffff0e7224 */ /* 0x010fe200078e0009 */
[----:B------:R-:W-:Y:S01]  /*11d0*/  I2FP.F32.U32 R91, R9 ;  /* 0x00000009005b7245 */ /* 0x000fe20000201000 */
[----:B------:R-:W-:Y:S01]  /*11e0*/  FMUL R90, R90, UR6 ;  /* 0x000000065a5a7c20 */ /* 0x000fe20008400000 */
[----:B------:R-:W2:Y:S03]  /*11f0*/  LDCU UR6, c[0x0][0xb30] ;  /* 0x00016600ff0677ac */ /* 0x000ea60008000800 */
[----:B---3--:R-:W-:Y:S02]  /*1200*/  FMUL R91, R91, UR8 ;  /* 0x000000085b5b7c20 */ /* 0x008fe40008400000 */
[----:B------:R-:W3:Y:S08]  /*1210*/  F2I.U32.TRUNC.NTZ R90, R90 ;  /* 0x0000005a005a7305 */ /* 0x000ef0000020f000 */
[----:B------:R-:W4:Y:S01]  /*1220*/  F2I.U32.TRUNC.NTZ R91, R91 ;  /* 0x0000005b005b7305 */ /* 0x000f22000020f000 */
[----:B--2---:R-:W-:Y:S01]  /*1230*/  UISETP.NE.AND UP3, UPT, UR6, 0x1, UPT ;  /* 0x000000010600788c */ /* 0x004fe2000bf65270 */
[----:B---3--:R-:W-:-:S05]  /*1240*/  IADD3 R90, PT, PT, -R90, RZ, RZ ;  /* 0x000000ff5a5a7210 */ /* 0x008fca0007ffe1ff */
[----:B------:R-:W-:Y:S01]  /*1250*/  IMAD R90, R0, R90, R15 ;  /* 0x0000005a005a7224 */ /* 0x000fe200078e020f */
[----:B------:R-:W-:Y:S01]  /*1260*/  PRMT R0, RZ, 0x7610, R0 ;  /* 0x00007610ff007816 */ /* 0x000fe20000000000 */
[----:B----4-:R-:W-:-:S04]  /*1270*/  IMAD.MOV R91, RZ, RZ, -R91 ;  /* 0x000000ffff5b7224 */ /* 0x010fc800078e0a5b */
[----:B------:R-:W-:Y:S01]  /*1280*/  IMAD R91, R2, R91, R9 ;  /* 0x0000005b025b7224 */ /* 0x000fe200078e0209 */
[----:B-1----:R-:W-:Y:S06]  /*1290*/  BRA.U UP4, `(.L_x_18) ;  /* 0x0000000104247547 */ /* 0x002fec000b800000 */
[----:B------:R-:W-:Y:S01]  /*12a0*/  ISETP.NE.AND P1, PT, R90, RZ, PT ;  /* 0x000000ff5a00720c */ /* 0x000fe20003f25270 */
[----:B------:R-:W-:Y:S01]  /*12b0*/  IMAD.MOV.U32 R0, RZ, RZ, 0x3 ;  /* 0x00000003ff007424 */ /* 0x000fe200078e00ff */
[C---:B------:R-:W-:Y:S02]  /*12c0*/  LOP3.LUT R2, R91.reuse, 0xfffffffe, RZ, 0xc0, !PT ;  /* 0xfffffffe5b027812 */ /* 0x040fe400078ec0ff */
[----:B------:R-:W-:Y:S02]  /*12d0*/  ISETP.LT.U32.OR P1, PT, R91, 0x2, !P1 ;  /* 0x000000025b00780c */ /* 0x000fe40004f21470 */
[----:B------:R-:W-:Y:S02]  /*12e0*/  SHF.L.U32 R0, R0, R2, RZ ;  /* 0x0000000200007219 */ /* 0x000fe400000006ff */
[----:B------:R-:W-:Y:S02]  /*12f0*/  SEL R4, RZ, 0x1, !P1 ;  /* 0x00000001ff047807 */ /* 0x000fe40004800000 */
[----:B------:R-:W-:-:S05]  /*1300*/  SEL R3, RZ, 0x2, !P1 ;  /* 0x00000002ff037807 */ /* 0x000fca0004800000 */
[----:B------:R-:W-:-:S05]  /*1310*/  IMAD.IADD R3, R4, 0x1, R3 ;  /* 0x0000000104037824 */ /* 0x000fca00078e0203 */
[----:B------:R-:W-:Y:S02]  /*1320*/  PRMT R8, R3, 0x7610, R8 ;  /* 0x0000761003087816 */ /* 0x000fe40000000008 */
.L_x_18:
[----:B------:R-:W-:Y:S05]  /*1330*/  @!P0 BRA `(.L_x_19) ;  /* 0x0000000000b88947 */ /* 0x000fea0003800000 */
[----:B------:R-:W1:Y:S01]  /*1340*/  LDC.64 R4, c[0x0][0xb18] ;  /* 0x0002c600ff047b82 */ /* 0x000e620000000a00 */
[----:B------:R-:W-:-:S07]  /*1350*/  ISETP.NE.AND P0, PT, R11, 0x1, PT ;  /* 0x000000010b00780c */ /* 0x000fce0003f05270 */
[----:B------:R-:W2:Y:S08]  /*1360*/  LDC R14, c[0x0][0xb0c] ;  /* 0x0002c300ff0e7b82 */ /* 0x000eb00000000800 */
[----:B------:R-:W3:Y:S08]  /*1370*/  LDC R16, c[0x0][0x370] ;  /* 0x0000dc00ff107b82 */ /* 0x000ef00000000800 */
[----:B------:R-:W4:Y:S01]  /*1380*/  LDC R13, c[0x0][0x374] ;  /* 0x0000dd00ff0d7b82 */ /* 0x000f220000000800 */
[----:B-1----:R-:W-:-:S07]  /*1390*/  ISETP.NE.AND P1, PT, R4, 0x1, PT ;  /* 0x000000010400780c */ /* 0x002fce0003f25270 */
[----:B------:R-:W3:Y:S01]  /*13a0*/  LDC.64 R6, c[0x0][0xb10] ;  /* 0x0002c400ff067b82 */ /* 0x000ee20000000a00 */
[----:B--2---:R-:W-:-:S07]  /*13b0*/  ISETP.NE.AND P2, PT, R14, 0x1, PT ;  /* 0x000000010e00780c */ /* 0x004fce0003f45270 */
[----:B------:R-:W1:Y:S08]  /*13c0*/  LDC R12, c[0x0][0xb20] ;  /* 0x0002c800ff0c7b82 */ /* 0x000e700000000800 */
[----:B------:R-:W2:Y:S01]  /*13d0*/  LDC.64 R2, c[0x0][0xb28] ;  /* 0x0002ca00ff027b82 */ /* 0x000ea20000000a00 */
[----:B----4-:R-:W-:-:S04]  /*13e0*/  IMAD.HI.U32 R17, R13, R5, RZ ;  /* 0x000000050d117227 */ /* 0x010fc800078e00ff */
[----:B------:R-:W-:-:S04]  /*13f0*/  IMAD.HI.U32 R5, R15, R5, RZ ;  /* 0x000000050f057227 */ /* 0x000fc800078e00ff */
[----:B---3--:R-:W-:-:S05]  /*1400*/  IMAD.HI.U32 R18, R16, R6, RZ ;  /* 0x0000000610127227 */ /* 0x008fca00078e00ff */
[-C--:B------:R-:W-:Y:S01]  /*1410*/  @P2 SHF.R.U32.HI R16, RZ, R7.reuse, R18 ;  /* 0x00000007ff102219 */ /* 0x080fe20000011612 */
[----:B------:R-:W-:Y:S01]  /*1420*/  IMAD.HI.U32 R18, R9, R6, RZ ;  /* 0x0000000609127227 */ /* 0x000fe200078e00ff */
[-C--:B-1----:R-:W-:Y:S02]  /*1430*/  @P1 SHF.R.U32.HI R13, RZ, R12.reuse, R17 ;  /* 0x0000000cff0d1219 */ /* 0x082fe40000011611 */
[----:B------:R-:W-:Y:S02]  /*1440*/  SHF.R.U32.HI R5, RZ, R12, R5 ;  /* 0x0000000cff057219 */ /* 0x000fe40000011605 */
[----:B------:R-:W-:Y:S02]  /*1450*/  SHF.R.U32.HI R18, RZ, R7, R18 ;  /* 0x00000007ff127219 */ /* 0x000fe40000011612 */
[----:B------:R-:W-:Y:S01]  /*1460*/  SEL R5, R15, R5, !P1 ;  /* 0x000000050f057207 */ /* 0x000fe20004800000 */
[----:B--2---:R-:W-:Y:S01]  /*1470*/  IMAD.HI.U32 R17, R13, R2, RZ ;  /* 0x000000020d117227 */ /* 0x004fe200078e00ff */
[----:B------:R-:W-:-:S03]  /*1480*/  SEL R18, R9, R18, !P2 ;  /* 0x0000001209127207 */ /* 0x000fc60005000000 */
[----:B------:R-:W-:Y:S01]  /*1490*/  IMAD.HI.U32 R6, R16, R2, RZ ;  /* 0x0000000210067227 */ /* 0x000fe200078e00ff */
[----:B------:R-:W-:-:S04]  /*14a0*/  @P0 SHF.R.U32.HI R13, RZ, R3, R17 ;  /* 0x00000003ff0d0219 */ /* 0x000fc80000011611 */
[----:B------:R-:W-:Y:S01]  /*14b0*/  @P0 SHF.R.U32.HI R16, RZ, R3, R6 ;  /* 0x00000003ff100219 */ /* 0x000fe20000011606 */
[----:B------:R-:W-:-:S04]  /*14c0*/  IMAD R13, R13, R11, RZ ;  /* 0x0000000b0d0d7224 */ /* 0x000fc800078e02ff */
[----:B------:R-:W-:Y:S01]  /*14d0*/  IMAD R6, R16, R11, RZ ;  /* 0x0000000b10067224 */ /* 0x000fe200078e02ff */
[----:B------:R-:W-:-:S04]  /*14e0*/  ISETP.GE.AND P1, PT, R5, R13, PT ;  /* 0x0000000d0500720c */ /* 0x000fc80003f26270 */
[----:B------:R-:W-:Y:S01]  /*14f0*/  ISETP.GE.OR P1, PT, R18, R6, P1 ;  /* 0x000000061200720c */ /* 0x000fe20000f26670 */
[----:B------:R-:W-:-:S05]  /*1500*/  IMAD.HI.U32 R6, R5, R2, RZ ;  /* 0x0000000205067227 */ /* 0x000fca00078e00ff */
[----:B------:R-:W-:-:S04]  /*1510*/  SHF.R.U32.HI R6, RZ, R3, R6 ;  /* 0x00000003ff067219 */ /* 0x000fc80000011606 */
[----:B------:R-:W-:-:S03]  /*1520*/  SEL R6, R5, R6, !P0 ;  /* 0x0000000605067207 */ /* 0x000fc60004000000 */
[----:B------:R-:W-:Y:S01]  /*1530*/  @!P1 IMAD.HI.U32 R7, R18, R2, RZ ;  /* 0x0000000212079227 */ /* 0x000fe200078e00ff */
[----:B------:R-:W-:-:S04]  /*1540*/  IADD3 R2, PT, PT, -R6, RZ, RZ ;  /* 0x000000ff06027210 */ /* 0x000fc80007ffe1ff */
[----:B------:R-:W-:Y:S01]  /*1550*/  @!P1 SHF.R.U32.HI R3, RZ, R3, R7 ;  /* 0x00000003ff039219 */ /* 0x000fe20000011607 */
[----:B------:R-:W-:Y:S01]  /*1560*/  IMAD R2, R11, R2, R5 ;  /* 0x000000020b027224 */ /* 0x000fe200078e0205 */
[----:B------:R-:W-:Y:S02]  /*1570*/  IADD3 R7, PT, PT, -R5, RZ, RZ ;  /* 0x000000ff05077210 */ /* 0x000fe40007ffe1ff */
[----:B------:R-:W-:-:S03]  /*1580*/  @!P1 SEL R3, R18, R3, !P0 ;  /* 0x0000000312039207 */ /* 0x000fc60004000000 */
[----:B------:R-:W-:Y:S02]  /*1590*/  IMAD R7, R4, R7, R15 ;  /* 0x0000000704077224 */ /* 0x000fe400078e020f */
[--C-:B------:R-:W-:Y:S02]  /*15a0*/  @!P1 IMAD.IADD R6, R6, 0x1, -R3.reuse ;  /* 0x0000000106069824 */ /* 0x100fe400078e0a03 */
[----:B------:R-:W-:Y:S01]  /*15b0*/  @!P1 IMAD R3, R2, R16, R3 ;  /* 0x0000001002039224 */ /* 0x000fe200078e0203 */
[----:B------:R-:W-:Y:S01]  /*15c0*/  IADD3 R2, PT, PT, -R18, RZ, RZ ;  /* 0x000000ff12027210 */ /* 0x000fe20007ffe1ff */
[----:B------:R-:W-:Y:S02]  /*15d0*/  @!P1 IMAD R5, R6, R11, R18 ;  /* 0x0000000b06059224 */ /* 0x000fe400078e0212 */
[----:B------:R-:W-:Y:S02]  /*15e0*/  @!P1 IMAD.MOV.U32 R18, RZ, RZ, R3 ;  /* 0x000000ffff129224 */ /* 0x000fe400078e0003 */
[----:B------:R-:W-:-:S02]  /*15f0*/  IMAD R2, R14, R2, R9 ;  /* 0x000000020e027224 */ /* 0x000fc400078e0209 */
[----:B------:R-:W-:Y:S02]  /*1600*/  IMAD R15, R5, R4, R7 ;  /* 0x00000004050f7224 */ /* 0x000fe400078e0207 */
[----:B------:R-:W-:Y:S02]  /*1610*/  IMAD R14, R18, R14, R2 ;  /* 0x0000000e120e7224 */ /* 0x000fe400078e0202 */
.L_x_19:
[----:B------:R-:W-:Y:S05]  /*1620*/  BRA.U UP3, `(.L_x_20) ;  /* 0x0000000103407547 */ /* 0x000fea000b800000 */
[----:B------:R-:W1:Y:S08]  /*1630*/  LDC.64 R4, c[0x0][0xb10] ;  /* 0x0002c400ff047b82 */ /* 0x000e700000000a00 */
[----:B------:R-:W2:Y:S08]  /*1640*/  LDC.64 R2, c[0x0][0xb18] ;  /* 0x0002c600ff027b82 */ /* 0x000eb00000000a00 */
[----:B------:R-:W3:Y:S08]  /*1650*/  LDC R6, c[0x0][0xb20] ;  /* 0x0002c800ff067b82 */ /* 0x000ef00000000800 */
[----:B------:R-:W4:Y:S01]  /*1660*/  LDC R7, c[0x0][0xb0c] ;  /* 0x0002c300ff077b82 */ /* 0x000f220000000800 */
[----:B-1----:R-:W-:-:S05]  /*1670*/  IMAD.HI.U32 R4, R14, R4, RZ ;  /* 0x000000040e047227 */ /* 0x002fca00078e00ff */
[----:B------:R-:W-:Y:S01]  /*1680*/  SHF.R.U32.HI R4, RZ, R5, R4 ;  /* 0x00000005ff047219 */ /* 0x000fe20000011604 */
[----:B--2---:R-:W-:Y:S01]  /*1690*/  IMAD.HI.U32 R3, R15, R3, RZ ;  /* 0x000000030f037227 */ /* 0x004fe200078e00ff */
[----:B------:R-:W-:-:S04]  /*16a0*/  ISETP.NE.AND P0, PT, R2, 0x1, PT ;  /* 0x000000010200780c */ /* 0x000fc80003f05270 */
[----:B---3--:R-:W-:-:S04]  /*16b0*/  SHF.R.U32.HI R3, RZ, R6, R3 ;  /* 0x00000006ff037219 */ /* 0x008fc80000011603 */
[----:B------:R-:W-:Y:S02]  /*16c0*/  SEL R3, R15, R3, !P0 ;  /* 0x000000030f037207 */ /* 0x000fe40004000000 */
[----:B----4-:R-:W-:-:S04]  /*16d0*/  ISETP.NE.AND P1, PT, R7, 0x1, PT ;  /* 0x000000010700780c */ /* 0x010fc80003f25270 */
[----:B------:R-:W-:-:S05]  /*16e0*/  SEL R5, R14, R4, !P1 ;  /* 0x000000040e057207 */ /* 0x000fca0004800000 */
[----:B------:R-:W-:Y:S02]  /*16f0*/  IMAD.IADD R4, R3, 0x1, -R5 ;  /* 0x0000000103047824 */ /* 0x000fe400078e0a05 */
[----:B------:R-:W-:Y:S02]  /*1700*/  IMAD.IADD R3, R5, 0x1, -R3 ;  /* 0x0000000105037824 */ /* 0x000fe400078e0a03 */
[----:B------:R-:W-:Y:S02]  /*1710*/  IMAD R14, R4, R7, R14 ;  /* 0x00000007040e7224 */ /* 0x000fe400078e020e */
[----:B------:R-:W-:Y:S02]  /*1720*/  IMAD R15, R3, R2, R15 ;  /* 0x00000002030f7224 */ /* 0x000fe400078e020f */
.L_x_20:
[----:B------:R-:W-:Y:S05]  /*1730*/  BRA.U !UP1, `(.L_x_21) ;  /* 0x00000001090c7547 */ /* 0x000fea000b800000 */
[----:B------:R-:W-:Y:S01]  /*1740*/  UCGABAR_WAIT ;  /* 0x0000000000007dc7 */ /* 0x000fe20008000000 */
[----:B------:R-:W-:Y:S01]  /*1750*/  CCTL.IVALL ;  /* 0x00000000ff00798f */ /* 0x000fe20002000000 */
[----:B------:R-:W-:Y:S05]  /*1760*/  BRA `(.L_x_22) ;  /* 0x0000000000047947 */ /* 0x000fea0003800000 */
.L_x_21:
[----:B------:R-:W-:Y:S06]  /*1770*/  BAR.SYNC.DEFER_BLOCKING 0x0 ;  /* 0x0000000000007b1d */ /* 0x000fec0000010000 */
.L_x_22:
[----:B------:R-:W-:Y:S05]  /*1780*/  BRA.U UP2, `(.L_x_23) ;  /* 0x0000001902f47547 */ /* 0x000fea000b800000 */
[----:B------:R-:W1:Y:S01]  /*1790*/  LDCU UR15, c[0x0][0x38c] ;  /* 0x00007180ff0f77ac */ /* 0x000e620008000800 */
[----:B------:R-:W2:Y:S01]  /*17a0*/  LDC R8, c[0x0][0x370] ;  /* 0x0000dc00ff087b82 */ /* 0x000ea20000000800 */
[C---:B------:R-:W-:Y:S01]  /*17b0*/  IMAD.SHL.U32 R19, R9.reuse, 0x20, RZ ;  /* 0x0000002009137824 */ /* 0x040fe200078e00ff */
[----:B------:R-:W-:Y:S01]  /*17c0*/  PLOP3.LUT P1, PT, PT, PT, UP5, 0x80, 0x8 ;  /* 0x000000000008781c */ /* 0x000fe20003f2f058 */
[----:B------:R-:W-:Y:S01]  /*17d0*/  UISETP.NE.AND UP1, UPT, UR10, URZ, UPT ;  /* 0x000000ff0a00728c */ /* 0x000fe2000bf25270 */
[----:B------:R-:W-:Y:S01]  /*17e0*/  ISETP.NE.AND P4, PT, R10, RZ, P5 ;  /* 0x000000ff0a00720c */ /* 0x000fe20002f85270 */
[----:B------:R-:W-:Y:S01]  /*17f0*/  IMAD.SHL.U32 R18, R9, 0x80, RZ ;  /* 0x0000008009127824 */ /* 0x000fe200078e00ff */
[----:B------:R-:W-:Y:S01]  /*1800*/  PLOP3.LUT P1, PT, P1, PT, PT, 0x8, 0x80 ;  /* 0x000000000080781c */ /* 0x000fe20000f2e170 */
[----:B------:R-:W-:Y:S01]  /*1810*/  IMAD.MOV.U32 R17, RZ, RZ, 0x1 ;  /* 0x00000001ff117424 */ /* 0x000fe200078e00ff */
[----:B------:R-:W3:Y:S01]  /*1820*/  LDC R0, c[0x0][0x374] ;  /* 0x0000dd00ff007b82 */ /* 0x000ee20000000800 */
[----:B------:R-:W-:Y:S01]  /*1830*/  IMAD.MOV.U32 R16, RZ, RZ, RZ ;  /* 0x000000ffff107224 */ /* 0x000fe200078e00ff */
[----:B------:R-:W-:Y:S01]  /*1840*/  CS2R R12, SRZ ;  /* 0x00000000000c7805 */ /* 0x000fe2000001ff00 */
[----:B------:R-:W-:Y:S01]  /*1850*/  IMAD.MOV.U32 R11, RZ, RZ, 0x1 ;  /* 0x00000001ff0b7424 */ /* 0x000fe200078e00ff */
[----:B------:R-:W-:Y:S01]  /*1860*/  LOP3.LUT R19, R19, 0x20, RZ, 0xc0, !PT ;  /* 0x0000002013137812 */ /* 0x000fe200078ec0ff */
[----:B------:R-:W4:Y:S01]  /*1870*/  LDCU.64 UR24, c[0x0][0x348] ;  /* 0x00006900ff1877ac */ /* 0x000f220008000a00 */
[----:B-1----:R-:W-:-:S02]  /*1880*/  UIADD3 UR4, UPT, UPT, UR15, 0x1f, URZ ;  /* 0x0000001f0f047890 */ /* 0x002fc4000fffe0ff */
[----:B------:R-:W-:Y:S02]  /*1890*/  USEL UR7, UR7, 0x2, UP1 ;  /* 0x0000000207077887 */ /* 0x000fe40008800000 */
[----:B------:R-:W-:Y:S01]  /*18a0*/  USHF.R.S32.HI UR22, URZ, 0x1f, UR4 ;  /* 0x0000001fff167899 */ /* 0x000fe20008011404 */
[----:B------:R-:W-:-:S03]  /*18b0*/  UMOV UR13, URZ ;  /* 0x000000ff000d7c82 */ /* 0x000fc60008000000 */
[----:B------:R-:W-:Y:S02]  /*18c0*/  ULEA.HI UR22, UR22, UR4, URZ, 0x5 ;  /* 0x0000000416167291 */ /* 0x000fe4000f8f28ff */
[----:B------:R-:W-:Y:S02]  /*18d0*/  UIADD3 UR4, UPT, UPT, UR15, -0x1, URZ ;  /* 0xffffffff0f047890 */ /* 0x000fe4000fffe0ff */
[----:B------:R-:W-:Y:S02]  /*18e0*/  USHF.R.S32.HI UR22, URZ, 0x5, UR22 ;  /* 0x00000005ff167899 */ /* 0x000fe40008011416 */
[----:B------:R-:W-:Y:S02]  /*18f0*/  UISETP.GE.U32.AND UP2, UPT, UR4, -0x3f, UPT ;  /* 0xffffffc10400788c */ /* 0x000fe4000bf46070 */
[----:B------:R-:W-:Y:S02]  /*1900*/  UISETP.LT.U32.AND UP0, UPT, UR22, 0x14, UPT ;  /* 0x000000141600788c */ /* 0x000fe4000bf01070 */
[----:B------:R-:W-:-:S02]  /*1910*/  UIADD3 UR15, UPT, UPT, UR15, 0x3e, URZ ;  /* 0x0000003e0f0f7890 */ /* 0x000fc4000fffe0ff */
[----:B------:R-:W-:-:S04]  /*1920*/  USEL UR21, UR22, 0x14, UP0 ;  /* 0x0000001416157887 */ /* 0x000fc80008000000 */
[----:B------:R-:W-:Y:S02]  /*1930*/  UIADD3 UR6, UPT, UPT, UR21, -0x1, URZ ;  /* 0xffffffff15067890 */ /* 0x000fe4000fffe0ff */
[----:B------:R-:W-:Y:S02]  /*1940*/  @UP2 UIADD3 UR6, UPT, UPT, UR21, URZ, URZ ;  /* 0x000000ff15062290 */ /* 0x000fe4000fffe0ff */
[----:B------:R-:W-:Y:S02]  /*1950*/  UIADD3 UR14, UPT, UPT, UR22, -UR21, URZ ;  /* 0x80000015160e7290 */ /* 0x000fe4000fffe0ff */
[----:B------:R-:W-:Y:S02]  /*1960*/  UIADD3 UR5, UPT, UPT, UR6, 0x1, URZ ;  /* 0x0000000106057890 */ /* 0x000fe4000fffe0ff */
[----:B--2-4-:R-:W-:-:S12]  /*1970*/  UIADD3 UR6, UPT, UPT, -UR6, URZ, URZ ;  /* 0x000000ff06067290 */ /* 0x014fd8000fffe1ff */
.L_x_43:
[----:B------:R-:W-:Y:S01]  /*1980*/  UISETP.NE.AND UP0, UPT, UR37, URZ, UPT ;  /* 0x000000ff2500728c */ /* 0x000fe2000bf05270 */
[----:B------:R-:W1:Y:S08]  /*1990*/  S2UR UR37, SR_CgaCtaId ;  /* 0x00000000002579c3 */ /* 0x000e700000008800 */
[----:B------:R-:W-:Y:S05]  /*19a0*/  BRA.U UP0, `(.L_x_24) ;  /* 0x0000000100347547 */ /* 0x000fea000b800000 */
[----:B------:R-:W2:Y:S01]  /*19b0*/  S2R R2, SR_CgaCtaId ;  /* 0x0000000000027919 */ /* 0x000ea20000008800 */
[----:B------:R-:W-:-:S04]  /*19c0*/  MOV R3, 0x400 ;  /* 0x0000040000037802 */ /* 0x000fc80000000f00 */
[----:B--2---:R-:W-:Y:S02]  /*19d0*/  LEA R2, R2, R3, 0x18 ;  /* 0x0000000302027211 */ /* 0x004fe400078ec0ff */
[----:B------:R-:W-:-:S03]  /*19e0*/  SHF.L.U32 R3, R11, 0x1f, RZ ;  /* 0x0000001f0b037819 */ /* 0x000fc600000006ff */
[----:B------:R-:W-:-:S04]  /*19f0*/  IMAD R2, R12, 0x8, R2 ;  /* 0x000000080c027824 */ /* 0x000fc800078e0202 */
[----:B------:R-:W2:Y:S02]  /*1a00*/  SYNCS.PHASECHK.TRANS64.TRYWAIT P0, [R2+URZ+0x1f0], R3 ;  /* 0x0001f003020075a7 */ /* 0x000ea400080011ff */
[----:B--2---:R-:W-:Y:S05]  /*1a10*/  @!P0 BRA `(.L_x_25) ;  /* 0x0000006c00148947 */ /* 0x004fea0003800000 */
.L_x_150:
[----:B------:R-:W-:Y:S01]  /*1a20*/  VIADD R12, R12, 0x1 ;  /* 0x000000010c0c7836 */ /* 0x000fe20000000000 */
[----:B------:R2:W-:Y:S04]  /*1a30*/  SYNCS.ARRIVE.TRANS64.A1T0 RZ, [R2+URZ+0x1e0], RZ ;  /* 0x0001e0ff02ff79a7 */ /* 0x0005e800081000ff */
[----:B------:R-:W-:-:S04]  /*1a40*/  ISETP.NE.AND P0, PT, R12, 0x2, PT ;  /* 0x000000020c00780c */ /* 0x000fc80003f05270 */
[----:B------:R-:W-:Y:S02]  /*1a50*/  SEL R12, R12, RZ, P0 ;  /* 0x000000ff0c0c7207 */ /* 0x000fe40000000000 */
[----:B--2---:R-:W-:-:S04]  /*1a60*/  SEL R2, RZ, 0x1, P0 ;  /* 0x00000001ff027807 */ /* 0x004fc80000000000 */
[----:B------:R-:W-:-:S07]  /*1a70*/  LOP3.LUT R11, R11, R2, RZ, 0x3c, !PT ;  /* 0x000000020b0b7212 */ /* 0x000fce00078e3cff */
.L_x_24:
[----:B------:R-:W-:Y:S01]  /*1a80*/  UMOV UR4, 0x400 ;  /* 0x0000040000047882 */ /* 0x000fe20000000000 */
[----:B------:R-:W-:Y:S01]  /*1a90*/  SHF.L.U32 R2, R17, 0x1f, RZ ;  /* 0x0000001f11027819 */ /* 0x000fe200000006ff */
[----:B-1----:R-:W-:Y:S01]  /*1aa0*/  ULEA UR4, UR37, UR4, 0x18 ;  /* 0x0000000425047291 */ /* 0x002fe2000f8ec0ff */
[----:B------:R-:W-:Y:S01]  /*1ab0*/  R2UR UR35, R18 ;  /* 0x00000000122372ca */ /* 0x000fe200000e0000 */
[----:B------:R-:W-:Y:S01]  /*1ac0*/  UISETP.GE.U32.AND UP0, UPT, UR15, 0x3f, UPT ;  /* 0x0000003f0f00788c */ /* 0x000fe2000bf06070 */
[----:B------:R-:W-:Y:S01]  /*1ad0*/  R2UR UR11, R19 ;  /* 0x00000000130b72ca */ /* 0x000fe200000e0000 */
[----:B------:R-:W-:Y:S01]  /*1ae0*/  ULEA UR8, UR13, UR4, 0x3 ;  /* 0x000000040d087291 */ /* 0x000fe2000f8e18ff */
[----:B------:R-:W-:-:S08]  /*1af0*/  UMOV UR23, URZ ;  /* 0x000000ff00177c82 */ /* 0x000fd00008000000 */
[----:B------:R1:W2:Y:S01]  /*1b00*/  SYNCS.PHASECHK.TRANS64.TRYWAIT P0, [UR8+0xa0], R2 ;  /* 0x0000a002ff0075a7 */ /* 0x0002a20008001108 */
[----:B------:R-:W-:-:S13]  /*1b10*/  R2UR UR8, R15 ;  /* 0x000000000f0872ca */ /* 0x000fda00000e0000 */
[----:B------:R-:W-:Y:S01]  /*1b20*/  ULEA UR11, UR8, UR11, 0x6 ;  /* 0x0000000b080b7291 */ /* 0x000fe2000f8e30ff */
[----:B-1----:R-:W-:-:S05]  /*1b30*/  LEA.HI R2, R14, R14, RZ, 0x1 ;  /* 0x0000000e0e027211 */ /* 0x002fca00078f08ff */
[----:B------:R-:W-:-:S05]  /*1b40*/  IMAD.SHL.U32 R2, R2, 0x80, RZ ;  /* 0x0000008002027824 */ /* 0x000fca00078e00ff */
[----:B------:R-:W-:-:S04]  /*1b50*/  LOP3.LUT R2, R2, 0xffffff00, RZ, 0xc0, !PT ;  /* 0xffffff0002027812 */ /* 0x000fc800078ec0ff */
[----:B------:R-:W-:-:S13]  /*1b60*/  R2UR UR9, R2 ;  /* 0x00000000020972ca */ /* 0x000fda00000e0000 */
[----:B------:R-:W-:Y:S01]  /*1b70*/  ULOP3.LUT UR35, UR9, 0x80, UR35, 0xf8, !UPT ;  /* 0x0000008009237892 */ /* 0x000fe2000f8ef823 */
[----:B------:R-:W-:Y:S11]  /*1b80*/  BRA.U !UP0, `(.L_x_26) ;  /* 0x0000000108c07547 */ /* 0x000ff6000b800000 */
[----:B------:R-:W-:Y:S01]  /*1b90*/  UMOV UR16, UR6 ;  /* 0x0000000600107c82 */ /* 0x000fe20008000000 */
[----:B------:R-:W-:Y:S01]  /*1ba0*/  UMOV UR17, UR13 ;  /* 0x0000000d00117c82 */ /* 0x000fe20008000000 */
[----:B------:R-:W-:-:S05]  /*1bb0*/  UMOV UR34, URZ ;  /* 0x000000ff00227c82 */ /* 0x000fca0008000000 */
.L_x_32:
[----:B------:R-:W-:Y:S01]  /*1bc0*/  ULEA UR33, UR17, UR4, 0x3 ;  /* 0x0000000411217291 */ /* 0x000fe2000f8e18ff */
[----:B------:R-:W-:Y:S01]  /*1bd0*/  @P5 MOV R3, 0x5000 ;  /* 0x0000500000035802 */ /* 0x000fe20000000f00 */
[----:B-12-4-:R-:W-:Y:S10]  /*1be0*/  @P0 BRA `(.L_x_27) ;  /* 0x00000000000c0947 */ /* 0x016ff40003800000 */
[----:B------:R-:W-:-:S04]  /*1bf0*/  SHF.L.U32 R4, R17, 0x1f, RZ ;  /* 0x0000001f11047819 */ /* 0x000fc800000006ff */
[----:B------:R-:W1:Y:S02]  /*1c00*/  SYNCS.PHASECHK.TRANS64.TRYWAIT P0, [UR33+0xa0], R4 ;  /* 0x0000a004ff0075a7 */ /* 0x000e640008001121 */
[----:B-1----:R-:W-:Y:S05]  /*1c10*/  @!P0 BRA `(.L_x_28) ;  /* 0x0000006800a88947 */ /* 0x002fea0003800000 */
.L_x_27:
[----:B------:R2:W-:Y:S01]  /*1c20*/  @P5 SYNCS.ARRIVE.TRANS64 RZ, [UR33], R3 ;  /* 0x00000003ffff59a7 */ /* 0x0005e20008000021 */
[----:B------:R-:W-:Y:S02]  /*1c30*/  ULOP3.LUT UR8, UR7, 0x2, URZ, 0xfc, !UPT ;  /* 0x0000000207087892 */ /* 0x000fe4000f8efcff */
[----:B------:R-:W-:Y:S02]  /*1c40*/  UIADD3 UR16, UPT, UPT, UR16, 0x1, URZ ;  /* 0x0000000110107890 */ /* 0x000fe4000fffe0ff */
[----:B------:R-:W-:Y:S02]  /*1c50*/  UISETP.NE.AND UP0, UPT, UR8, 0x2, UPT ;  /* 0x000000020800788c */ /* 0x000fe4000bf05270 */
[----:B------:R-:W-:-:S07]  /*1c60*/  UISETP.NE.AND UP2, UPT, UR16, 0x1, UPT ;  /* 0x000000011000788c */ /* 0x000fce000bf45270 */
[----:B------:R-:W-:Y:S05]  /*1c70*/  BRA.U UP0, `(.L_x_29) ;  /* 0x0000000100047547 */ /* 0x000fea000b800000 */
[----:B------:R-:W-:Y:S05]  /*1c80*/  BPT.TRAP 0x1 ;  /* 0x000000040000795c */ /* 0x000fea0000300000 */
.L_x_29:
[----:B------:R-:W-:Y:S04]  /*1c90*/  BSSY.RECONVERGENT B0, `(.L_x_30) ;  /* 0x0000003000007945 */ /* 0x000fe80003800200 */
[----:B------:R-:W-:Y:S05]  /*1ca0*/  @!P4 BRA `(.L_x_31) ;  /* 0x000000000004c947 */ /* 0x000fea0003800000 */
[----:B------:R-:W-:Y:S05]  /*1cb0*/  BPT.TRAP 0x1 ;  /* 0x000000040000795c */ /* 0x000fea0000300000 */
.L_x_31:
[----:B------:R-:W-:Y:S05]  /*1cc0*/  BSYNC.RECONVERGENT B0 ;  /* 0x0000000000007941 */ /* 0x000fea0003800200 */
.L_x_30:
[----:B------:R-:W-:Y:S02]  /*1cd0*/  UIADD3 UR13, UPT, UPT, UR17, 0x1, URZ ;  /* 0x00000001110d7890 */ /* 0x000fe4000fffe0ff */
[----:B------:R-:W-:Y:S02]  /*1ce0*/  ULEA UR32, UR17, UR4, 0xd ;  /* 0x0000000411207291 */ /* 0x000fe4000f8e68ff */
[----:B------:R-:W-:Y:S02]  /*1cf0*/  UISETP.NE.AND UP0, UPT, UR13, 0x14, UPT ;  /* 0x000000140d00788c */ /* 0x000fe4000bf05270 */
[----:B------:R-:W-:Y:S02]  /*1d00*/  UIADD3 UR28, UP1, UPT, UR24, 0x80, URZ ;  /* 0x00000080181c7890 */ /* 0x000fe4000ff3e0ff */
[----:B------:R-:W-:Y:S02]  /*1d10*/  USEL UR9, URZ, 0x1, UP0 ;  /* 0x00000001ff097887 */ /* 0x000fe40008000000 */
[----:B------:R-:W-:-:S02]  /*1d20*/  USEL UR13, UR13, URZ, UP0 ;  /* 0x000000ff0d0d7287 */ /* 0x000fc40008000000 */
[----:B------:R-:W-:Y:S02]  /*1d30*/  UIADD3 UR26, UP0, UPT, UR24, 0x180, URZ ;  /* 0x00000180181a7890 */ /* 0x000fe4000ff1e0ff */
[----:B------:R-:W-:Y:S01]  /*1d40*/  ULEA UR8, UR13, UR4, 0x3 ;  /* 0x000000040d087291 */ /* 0x000fe2000f8e18ff */
[----:B------:R-:W-:Y:S01]  /*1d50*/  LOP3.LUT R17, R17, UR9, RZ, 0x3c, !PT ;  /* 0x0000000911117c12 */ /* 0x000fe2000f8e3cff */
[----:B------:R-:W-:Y:S02]  /*1d60*/  ULOP3.LUT UR33, UR33, 0xfefffff8, URZ, 0xc0, !UPT ;  /* 0xfefffff821217892 */ /* 0x000fe4000f8ec0ff */
[----:B------:R-:W-:Y:S01]  /*1d70*/  UIADD3.X UR29, UPT, UPT, URZ, UR25, URZ, UP1, !UPT ;  /* 0x00000019ff1d7290 */ /* 0x000fe20008ffe4ff */
[----:B-1----:R-:W-:Y:S01]  /*1d80*/  SHF.L.U32 R2, R17, 0x1f, RZ ;  /* 0x0000001f11027819 */ /* 0x002fe200000006ff */
[----:B------:R-:W-:Y:S02]  /*1d90*/  UIADD3 UR32, UPT, UPT, UR32, 0x6600, URZ ;  /* 0x0000660020207890 */ /* 0x000fe4000fffe0ff */
[----:B------:R-:W-:Y:S01]  /*1da0*/  UIADD3.X UR27, UPT, UPT, URZ, UR25, URZ, UP0, !UPT ;  /* 0x00000019ff1b7290 */ /* 0x000fe200087fe4ff */
[----:B------:R1:W4:Y:S01]  /*1db0*/  SYNCS.PHASECHK.TRANS64.TRYWAIT P0, [UR8+0xa0], R2 ;  /* 0x0000a002ff0075a7 */ /* 0x0003220008001108 */
[----:B------:R-:W-:Y:S01]  /*1dc0*/  ULEA UR8, UR17, UR4, 0xb ;  /* 0x0000000411087291 */ /* 0x000fe2000f8e58ff */
[----:B------:R-:W-:Y:S01]  /*1dd0*/  UMOV UR18, 0x0 ;  /* 0x0000000000127882 */ /* 0x000fe20000000000 */
[----:B------:R-:W-:-:S02]  /*1de0*/  UMOV UR19, 0x10000000 ;  /* 0x1000000000137882 */ /* 0x000fc40000000000 */
[----:B------:R-:W-:Y:S01]  /*1df0*/  UIADD3 UR8, UPT, UPT, UR8, 0x2e600, URZ ;  /* 0x0002e60008087890 */ /* 0x000fe2000fffe0ff */
[----:B------:R2:W-:Y:S01]  /*1e00*/  UTMALDG.3D.2CTA [UR32], [UR28], desc[UR18] ;  /* 0x000012201c0075b4 */ /* 0x0005e20008211000 */
[----:B------:R-:W-:Y:S01]  /*1e10*/  UMOV UR10, UR34 ;  /* 0x00000022000a7c82 */ /* 0x000fe20008000000 */
[----:B------:R-:W-:Y:S01]  /*1e20*/  UMOV UR12, UR36 ;  /* 0x00000024000c7c82 */ /* 0x000fe20008000000 */
[----:B------:R-:W-:Y:S01]  /*1e30*/  UMOV UR9, UR33 ;  /* 0x0000002100097c82 */ /* 0x000fe20008000000 */
[----:B------:R-:W-:Y:S01]  /*1e40*/  UMOV UR23, UR5 ;  /* 0x0000000500177c82 */ /* 0x000fe20008000000 */
[----:B------:R-:W-:-:S03]  /*1e50*/  UMOV UR17, UR13 ;  /* 0x0000000d00117c82 */ /* 0x000fc60008000000 */
[----:B------:R1:W-:Y:S01]  /*1e60*/  UTMALDG.3D.2CTA [UR8], [UR26], desc[UR18] ;  /* 0x000012081a0075b4 */ /* 0x0003e20008211000 */
[----:B--2---:R-:W-:Y:S01]  /*1e70*/  UIADD3 UR34, UPT, UPT, UR34, 0x20, URZ ;  /* 0x0000002022227890 */ /* 0x004fe2000fffe0ff */
[----:B------:R-:W-:Y:S11]  /*1e80*/  BRA.U UP2, `(.L_x_32) ;  /* 0xfffffffd024c7547 */ /* 0x000ff6000b83ffff */
.L_x_26:
[----:B-1----:R-:W-:Y:S01]  /*1e90*/  ULEA UR8, UR13, UR4, 0x3 ;  /* 0x000000040d087291 */ /* 0x002fe2000f8e18ff */
[----:B------:R-:W-:Y:S01]  /*1ea0*/  SHF.L.U32 R2, R17, 0x1f, RZ ;  /* 0x0000001f11027819 */ /* 0x000fe200000006ff */
[----:B------:R-:W-:Y:S01]  /*1eb0*/  @!P1 SYNCS.ARRIVE.TRANS64.A1T0 RZ, [UR4+0x178], RZ ;  /* 0x000178ffffff99a7 */ /* 0x000fe20008100004 */
[----:B------:R-:W-:-:S06]  /*1ec0*/  UISETP.GT.AND UP0, UPT, UR22, UR21, UPT ;  /* 0x000000151600728c */ /* 0x000fcc000bf04270 */
[----:B--2-4-:R1:W2:Y:S03]  /*1ed0*/  SYNCS.PHASECHK.TRANS64.TRYWAIT P0, [UR8+0xa0], R2 ;  /* 0x0000a002ff0075a7 */ /* 0x0142a60008001108 */
[----:B------:R-:W-:Y:S05]  /*1ee0*/  BRA.U !UP0, `(.L_x_33) ;  /* 0x0000000108c07547 */ /* 0x000fea000b800000 */
[----:B------:R-:W-:Y:S01]  /*1ef0*/  UIADD3 UR26, UPT, UPT, UR14, UR23, URZ ;  /* 0x000000170e1a7290 */ /* 0x000fe2000fffe0ff */
[----:B------:R-:W-:-:S11]  /*1f00*/  UMOV UR27, UR13 ;  /* 0x0000000d001b7c82 */ /* 0x000fd60008000000 */
.L_x_39:
[----:B------:R-:W-:Y:S01]  /*1f10*/  ULEA UR17, UR27, UR4, 0x3 ;  /* 0x000000041b117291 */ /* 0x000fe2000f8e18ff */
[----:B--2---:R-:W-:Y:S01]  /*1f20*/  @P5 MOV R3, 0x5000 ;  /* 0x0000500000035802 */ /* 0x004fe20000000f00 */
[----:B-12---:R-:W-:Y:S10]  /*1f30*/  @P0 BRA `(.L_x_34) ;  /* 0x00000000000c0947 */ /* 0x006ff40003800000 */
[----:B------:R-:W-:-:S04]  /*1f40*/  SHF.L.U32 R4, R17, 0x1f, RZ ;  /* 0x0000001f11047819 */ /* 0x000fc800000006ff */
[----:B------:R-:W2:Y:S02]  /*1f50*/  SYNCS.PHASECHK.TRANS64.TRYWAIT P0, [UR17+0xa0], R4 ;  /* 0x0000a004ff0075a7 */ /* 0x000ea40008001111 */
[----:B--2---:R-:W-:Y:S05]  /*1f60*/  @!P0 BRA `(.L_x_35) ;  /* 0x0000006400ec8947 */ /* 0x004fea0003800000 */
.L_x_34:
[----:B------:R2:W-:Y:S01]  /*1f70*/  @P5 SYNCS.ARRIVE.TRANS64 RZ, [UR17], R3 ;  /* 0x00000003ffff59a7 */ /* 0x0005e20008000011 */
[----:B------:R-:W-:-:S04]  /*1f80*/  ULOP3.LUT UR8, UR7, 0x2, URZ, 0xfc, !UPT ;  /* 0x0000000207087892 */ /* 0x000fc8000f8efcff */
[----:B------:R-:W-:-:S09]  /*1f90*/  UISETP.NE.AND UP0, UPT, UR8, 0x2, UPT ;  /* 0x000000020800788c */ /* 0x000fd2000bf05270 */
[----:B------:R-:W-:Y:S05]  /*1fa0*/  BRA.U UP0, `(.L_x_36) ;  /* 0x0000000100047547 */ /* 0x000fea000b800000 */
[----:B------:R-:W-:Y:S05]  /*1fb0*/  BPT.TRAP 0x1 ;  /* 0x000000040000795c */ /* 0x000fea0000300000 */
.L_x_36:
[----:B------:R-:W-:Y:S04]  /*1fc0*/  BSSY.RECONVERGENT B0, `(.L_x_37) ;  /* 0x0000003000007945 */ /* 0x000fe80003800200 */
[----:B------:R-:W-:Y:S05]  /*1fd0*/  @!P4 BRA `(.L_x_38) ;  /* 0x000000000004c947 */ /* 0x000fea0003800000 */
[----:B------:R-:W-:Y:S05]  /*1fe0*/  BPT.TRAP 0x1 ;  /* 0x000000040000795c */ /* 0x000fea0000300000 */
.L_x_38:
[----:B------:R-:W-:Y:S05]  /*1ff0*/  BSYNC.RECONVERGENT B0 ;  /* 0x0000000000007941 */ /* 0x000fea0003800200 */
.L_x_37:
        /* <DEDUP_REMOVED lines=9> */
[----:B------:R-:W-:Y:S02]  /*2090*/  USHF.L.U32 UR18, UR23, 0x5, URZ ;  /* 0x0000000517127899 */ /* 0x000fe400080006ff */
[----:B------:R-:W-:Y:S01]  /*20a0*/  ULOP3.LUT UR17, UR17, 0xfefffff8, URZ, 0xc0, !UPT ;  /* 0xfefffff811117892 */ /* 0x000fe2000f8ec0ff */
[----:B-1----:R-:W-:Y:S01]  /*20b0*/  SHF.L.U32 R2, R17, 0x1f, RZ ;  /* 0x0000001f11027819 */ /* 0x002fe200000006ff */
[----:B------:R-:W-:Y:S02]  /*20c0*/  UIADD3 UR16, UPT, UPT, UR16, 0x6600, URZ ;  /* 0x0000660010107890 */ /* 0x000fe4000fffe0ff */
[----:B------:R-:W-:Y:S01]  /*20d0*/  UIADD3.X UR33, UPT, UPT, URZ, UR25, URZ, UP1, !UPT ;  /* 0x00000019ff217290 */ /* 0x000fe20008ffe4ff */
[----:B------:R4:W1:Y:S01]  /*20e0*/  SYNCS.PHASECHK.TRANS64.TRYWAIT P0, [UR8+0xa0], R2 ;  /* 0x0000a002ff0075a7 */ /* 0x0008620008001108 */
[----:B------:R-:W-:-:S02]  /*20f0*/  ULEA UR8, UR27, UR4, 0xb ;  /* 0x000000041b087291 */ /* 0x000fc4000f8e58ff */
[----:B------:R-:W-:Y:S02]  /*2100*/  UIADD3.X UR31, UPT, UPT, URZ, UR25, URZ, UP0, !UPT ;  /* 0x00000019ff1f7290 */ /* 0x000fe400087fe4ff */
[----:B------:R-:W-:Y:S01]  /*2110*/  UIADD3 UR8, UPT, UPT, UR8, 0x2e600, URZ ;  /* 0x0002e60008087890 */ /* 0x000fe2000fffe0ff */
[----:B------:R-:W-:Y:S01]  /*2120*/  UMOV UR28, 0x0 ;  /* 0x00000000001c7882 */ /* 0x000fe20000000000 */
[----:B------:R-:W-:Y:S01]  /*2130*/  UMOV UR29, 0x10000000 ;  /* 0x10000000001d7882 */ /* 0x000fe20000000000 */
[----:B------:R-:W-:Y:S01]  /*2140*/  UMOV UR19, UR35 ;  /* 0x0000002300137c82 */ /* 0x000fe20008000000 */
[----:B------:R-:W-:Y:S01]  /*2150*/  UMOV UR20, UR36 ;  /* 0x0000002400147c82 */ /* 0x000fe20008000000 */
[----:B------:R-:W-:Y:S01]  /*2160*/  UMOV UR12, UR36 ;  /* 0x00000024000c7c82 */ /* 0x000fe20008000000 */
[----:B------:R-:W-:Y:S01]  /*2170*/  UMOV UR9, UR17 ;  /* 0x0000001100097c82 */ /* 0x000fe20008000000 */
[----:B------:R-:W-:Y:S01]  /*2180*/  UMOV UR10, UR18 ;  /* 0x00000012000a7c82 */ /* 0x000fe20008000000 */
[----:B------:R4:W-:Y:S01]  /*2190*/  UTMALDG.3D.2CTA [UR16], [UR32], desc[UR28] ;  /* 0x00001c10200075b4 */ /* 0x0009e20008211000 */
[----:B------:R-:W-:Y:S01]  /*21a0*/  UIADD3 UR23, UPT, UPT, UR23, 0x1, URZ ;  /* 0x0000000117177890 */ /* 0x000fe2000fffe0ff */
[----:B------:R-:W-:-:S03]  /*21b0*/  UMOV UR27, UR13 ;  /* 0x0000000d001b7c82 */ /* 0x000fc60008000000 */
[----:B------:R-:W-:Y:S01]  /*21c0*/  UISETP.NE.AND UP0, UPT, UR23, UR26, UPT ;  /* 0x0000001a1700728c */ /* 0x000fe2000bf05270 */
[----:B------:R4:W-:Y:S08]  /*21d0*/  UTMALDG.3D.2CTA [UR8], [UR30], desc[UR28] ;  /* 0x00001c081e0075b4 */ /* 0x0009f00008211000 */
[----:B----4-:R-:W-:Y:S05]  /*21e0*/  BRA.U UP0, `(.L_x_39) ;  /* 0xfffffffd00487547 */ /* 0x010fea000b83ffff */
.L_x_33:
[C---:B-1----:R-:W-:Y:S01]  /*21f0*/  LEA R2, R16.reuse, UR4, 0x3 ;  /* 0x0000000410027c11 */ /* 0x042fe2000f8e18ff */
[----:B------:R-:W-:Y:S01]  /*2200*/  NOP ;  /* 0x0000000000007918 */ /* 0x000fe20000000000 */
[----:B--2---:R-:W-:Y:S02]  /*2210*/  SHF.L.U32 R3, R13, 0x1f, RZ ;  /* 0x0000001f0d037819 */ /* 0x004fe400000006ff */
[----:B------:R-:W-:Y:S02]  /*2220*/  LEA R4, R16, UR4, 0x4 ;  /* 0x0000000410047c11 */ /* 0x000fe4000f8e20ff */
[----:B------:R-:W1:Y:S02]  /*2230*/  SYNCS.PHASECHK.TRANS64.TRYWAIT P0, [R2+URZ+0x180], R3 ;  /* 0x00018003020075a7 */ /* 0x000e6400080011ff */
[----:B-1----:R-:W-:Y:S05]  /*2240*/  @!P0 BRA `(.L_x_40) ;  /* 0x00000064004c8947 */ /* 0x002fea0003800000 */
.L_x_153:
[----:B------:R-:W2:Y:S01]  /*2250*/  LDS.128 R4, [R4+0x210] ;  /* 0x0002100004047984 */ /* 0x000ea20000000c00 */
[----:B------:R-:W-:Y:S01]  /*2260*/  ISETP.GE.AND P0, PT, R40, 0x1, PT ;  /* 0x000000012800780c */ /* 0x000fe20003f06270 */
[----:B-1----:R-:W-:Y:S01]  /*2270*/  VIADD R2, R2, 0x190 ;  /* 0x0000019002027836 */ /* 0x002fe20000000000 */
[----:B------:R-:W-:Y:S01]  /*2280*/  @!PT LDS RZ, [RZ] ;  /* 0x00000000fffff984 */ /* 0x000fe20000000800 */
[----:B------:R-:W-:Y:S01]  /*2290*/  @!PT LDS RZ, [RZ] ;  /* 0x00000000fffff984 */ /* 0x000fe20000000800 */
[----:B------:R-:W-:Y:S01]  /*22a0*/  @!PT LDS RZ, [RZ] ;  /* 0x00000000fffff984 */ /* 0x000fe20000000800 */
[----:B------:R-:W-:Y:S01]  /*22b0*/  @!PT LDS RZ, [RZ] ;  /* 0x00000000fffff984 */ /* 0x000fe20000000800 */
[----:B------:R1:W-:Y:S06]  /*22c0*/  MEMBAR.ALL.CTA ;  /* 0x0000000000007992 */ /* 0x0003ec0000008000 */
[----:B-1----:R-:W1:Y:S01]  /*22d0*/  FENCE.VIEW.ASYNC.S ;  /* 0x00000000000073c6 */ /* 0x002e620000000000 */
[----:B------:R-:W-:-:S04]  /*22e0*/  PRMT R2, RZ, 0x654, R2 ;  /* 0x00000654ff027816 */ /* 0x000fc80000000002 */
[----:B-1----:R1:W-:Y:S01]  /*22f0*/  SYNCS.ARRIVE.TRANS64.RED.A1T0 RZ, [R2+URZ], RZ ;  /* 0x000000ff02ff79a7 */ /* 0x0023e200081004ff */
[----:B--2---:R-:W-:-:S13]  /*2300*/  LOP3.LUT P2, RZ, R6, 0x1, RZ, 0xc0, !PT ;  /* 0x0000000106ff7812 */ /* 0x004fda000784c0ff */
[----:B------:R-:W-:Y:S01]  /*2310*/  @P2 SHF.R.U32.HI R3, RZ, 0x10, R5 ;  /* 0x00000010ff032819 */ /* 0x000fe20000011605 */
[----:B------:R-:W-:Y:S01]  /*2320*/  VOTEU.ANY UP0, P2 ;  /* 0x0000000000ff7886 */ /* 0x000fe20001000100 */
[----:B------:R-:W-:Y:S02]  /*2330*/  @P2 MOV R10, R4 ;  /* 0x00000004000a2202 */ /* 0x000fe40000000f00 */
[----:B------:R-:W-:Y:S02]  /*2340*/  @P2 R2UR.BROADCAST UR8, R3 ;  /* 0x00000000030822ca */ /* 0x000fe400008e0000 */
[----:B------:R-:W-:-:S11]  /*2350*/  @P2 LOP3.LUT R9, R5, 0xffff, RZ, 0xc0, !PT ;  /* 0x0000ffff05092812 */ /* 0x000fd600078ec0ff */
[----:B------:R-:W-:Y:S01]  /*2360*/  @UP0 UMOV UR36, UR8 ;  /* 0x0000000800240c82 */ /* 0x000fe20008000000 */
[----:B-1----:R-:W-:Y:S05]  /*2370*/  @!P0 BRA `(.L_x_41) ;  /* 0x0000000000b88947 */ /* 0x002fea0003800000 */
[----:B------:R-:W3:Y:S01]  /*2380*/  LDC.64 R4, c[0x0][0xb18] ;  /* 0x0002c600ff047b82 */ /* 0x000ee20000000a00 */
[----:B------:R-:W-:-:S07]  /*2390*/  ISETP.NE.AND P3, PT, R40, 0x1, PT ;  /* 0x000000012800780c */ /* 0x000fce0003f65270 */
[----:B------:R-:W1:Y:S08]  /*23a0*/  LDC.64 R6, c[0x0][0xb10] ;  /* 0x0002c400ff067b82 */ /* 0x000e700000000a00 */
[----:B------:R-:W2:Y:S08]  /*23b0*/  LDC R14, c[0x0][0xb20] ;  /* 0x0002c800ff0e7b82 */ /* 0x000eb00000000800 */
[----:B------:R-:W4:Y:S01]  /*23c0*/  LDC R15, c[0x0][0xb0c] ;  /* 0x0002c300ff0f7b82 */ /* 0x000f220000000800 */
[----:B---3--:R-:W-:Y:S01]  /*23d0*/  IMAD.HI.U32 R21, R0, R5, RZ ;  /* 0x0000000500157227 */ /* 0x008fe200078e00ff */
[----:B------:R-:W-:-:S03]  /*23e0*/  ISETP.NE.AND P0, PT, R4, 0x1, PT ;  /* 0x000000010400780c */ /* 0x000fc60003f05270 */
[----:B------:R-:W-:-:S03]  /*23f0*/  IMAD.HI.U32 R5, R9, R5, RZ ;  /* 0x0000000509057227 */ /* 0x000fc600078e00ff */
[----:B------:R-:W3:Y:S01]  /*2400*/  LDC.64 R2, c[0x0][0xb28] ;  /* 0x0002ca00ff027b82 */ /* 0x000ee20000000a00 */
[----:B-1----:R-:W-:-:S04]  /*2410*/  IMAD.HI.U32 R22, R8, R6, RZ ;  /* 0x0000000608167227 */ /* 0x002fc800078e00ff */
[----:B------:R-:W-:Y:S01]  /*2420*/  IMAD.HI.U32 R23, R10, R6, RZ ;  /* 0x000000060a177227 */ /* 0x000fe200078e00ff */
[----:B------:R-:W-:Y:S02]  /*2430*/  SHF.R.U32.HI R22, RZ, R7, R22 ;  /* 0x00000007ff167219 */ /* 0x000fe40000011616 */
[-C--:B--2---:R-:W-:Y:S02]  /*2440*/  SHF.R.U32.HI R21, RZ, R14.reuse, R21 ;  /* 0x0000000eff157219 */ /* 0x084fe40000011615 */
[----:B------:R-:W-:Y:S02]  /*2450*/  SHF.R.U32.HI R5, RZ, R14, R5 ;  /* 0x0000000eff057219 */ /* 0x000fe40000011605 */
[----:B------:R-:W-:Y:S02]  /*2460*/  SEL R21, R0, R21, !P0 ;  /* 0x0000001500157207 */ /* 0x000fe40004000000 */
[----:B------:R-:W-:Y:S02]  /*2470*/  SHF.R.U32.HI R23, RZ, R7, R23 ;  /* 0x00000007ff177219 */ /* 0x000fe40000011617 */
[----:B----4-:R-:W-:-:S02]  /*2480*/  ISETP.NE.AND P1, PT, R15, 0x1, PT ;  /* 0x000000010f00780c */ /* 0x010fc40003f25270 */
[----:B------:R-:W-:Y:S02]  /*2490*/  SEL R5, R9, R5, !P0 ;  /* 0x0000000509057207 */ /* 0x000fe40004000000 */
[----:B------:R-:W-:Y:S02]  /*24a0*/  SEL R22, R8, R22, !P1 ;  /* 0x0000001608167207 */ /* 0x000fe40004800000 */
[----:B------:R-:W-:Y:S01]  /*24b0*/  SEL R23, R10, R23, !P1 ;  /* 0x000000170a177207 */ /* 0x000fe20004800000 */
[----:B---3--:R-:W-:-:S04]  /*24c0*/  IMAD.HI.U32 R20, R21, R2, RZ ;  /* 0x0000000215147227 */ /* 0x008fc800078e00ff */
        /* <DEDUP_REMOVED lines=10> */
[----:B------:R-:W-:-:S04]  /*2570*/  @!P0 IMAD.HI.U32 R7, R23, R2, RZ ;  /* 0x0000000217078227 */ /* 0x000fc800078e00ff */
[----:B------:R-:W-:Y:S01]  /*2580*/  IMAD.MOV R2, RZ, RZ, -R6 ;  /* 0x000000ffff027224 */ /* 0x000fe200078e0a06 */
[----:B------:R-:W-:Y:S02]  /*2590*/  @!P0 SHF.R.U32.HI R3, RZ, R3, R7 ;  /* 0x00000003ff038219 */ /* 0x000fe40000011607 */
[----:B------:R-:W-:Y:S01]  /*25a0*/  IADD3 R7, PT, PT, -R5, RZ, RZ ;  /* 0x000000ff05077210 */ /* 0x000fe20007ffe1ff */
[----:B------:R-:W-:Y:S01]  /*25b0*/  IMAD R2, R40, R2, R5 ;  /* 0x0000000228027224 */ /* 0x000fe200078e0205 */
        /* <DEDUP_REMOVED lines=10> */
.L_x_41:
[----:B------:R-:W1:Y:S02]  /*2660*/  LDCU UR8, c[0x0][0xb30] ;  /* 0x00016600ff0877ac */ /* 0x000e640008000800 */
[----:B-1----:R-:W-:-:S09]  /*2670*/  UISETP.NE.AND UP0, UPT, UR8, 0x1, UPT ;  /* 0x000000010800788c */ /* 0x002fd2000bf05270 */
[----:B------:R-:W-:Y:S05]  /*2680*/  BRA.U UP0, `(.L_x_42) ;  /* 0x0000000100407547 */ /* 0x000fea000b800000 */
[----:B------:R-:W1:Y:S08]  /*2690*/  LDC.64 R4, c[0x0][0xb10] ;  /* 0x0002c400ff047b82 */ /* 0x000e700000000a00 */
[----:B------:R-:W2:Y:S08]  /*26a0*/  LDC.64 R2, c[0x0][0xb18] ;  /* 0x0002c600ff027b82 */ /* 0x000eb00000000a00 */
[----:B------:R-:W4:Y:S08]  /*26b0*/  LDC R6, c[0x0][0xb20] ;  /* 0x0002c800ff067b82 */ /* 0x000f300000000800 */
[----:B------:R-:W3:Y:S01]  /*26c0*/  LDC R7, c[0x0][0xb0c] ;  /* 0x0002c300ff077b82 */ /* 0x000ee20000000800 */
[----:B-1----:R-:W-:-:S05]  /*26d0*/  IMAD.HI.U32 R4, R10, R4, RZ ;  /* 0x000000040a047227 */ /* 0x002fca00078e00ff */
[----:B------:R-:W-:Y:S01]  /*26e0*/  SHF.R.U32.HI R4, RZ, R5, R4 ;  /* 0x00000005ff047219 */ /* 0x000fe20000011604 */
[----:B--2---:R-:W-:Y:S01]  /*26f0*/  IMAD.HI.U32 R3, R9, R3, RZ ;  /* 0x0000000309037227 */ /* 0x004fe200078e00ff */
[----:B------:R-:W-:-:S04]  /*2700*/  ISETP.NE.AND P0, PT, R2, 0x1, PT ;  /* 0x000000010200780c */ /* 0x000fc80003f05270 */
[----:B----4-:R-:W-:-:S04]  /*2710*/  SHF.R.U32.HI R3, RZ, R6, R3 ;  /* 0x00000006ff037219 */ /* 0x010fc80000011603 */
[----:B------:R-:W-:Y:S02]  /*2720*/  SEL R3, R9, R3, !P0 ;  /* 0x0000000309037207 */ /* 0x000fe40004000000 */
[----:B---3--:R-:W-:-:S04]  /*2730*/  ISETP.NE.AND P1, PT, R7, 0x1, PT ;  /* 0x000000010700780c */ /* 0x008fc80003f25270 */
[----:B------:R-:W-:-:S05]  /*2740*/  SEL R4, R10, R4, !P1 ;  /* 0x000000040a047207 */ /* 0x000fca0004800000 */
[----:B------:R-:W-:Y:S02]  /*2750*/  IMAD.IADD R5, R3, 0x1, -R4 ;  /* 0x0000000103057824 */ /* 0x000fe400078e0a04 */
[----:B------:R-:W-:Y:S02]  /*2760*/  IMAD.IADD R3, R4, 0x1, -R3 ;  /* 0x0000000104037824 */ /* 0x000fe400078e0a03 */
[----:B------:R-:W-:Y:S02]  /*2770*/  IMAD R10, R5, R7, R10 ;  /* 0x00000007050a7224 */ /* 0x000fe400078e020a */
[----:B------:R-:W-:-:S07]  /*2780*/  IMAD R9, R3, R2, R9 ;  /* 0x0000000203097224 */ /* 0x000fce00078e0209 */
.L_x_42:
[----:B------:R-:W-:Y:S01]  /*2790*/  VIADD R16, R16, 0x1 ;  /* 0x0000000110107836 */ /* 0x000fe20000000000 */
[----:B------:R-:W-:Y:S01]  /*27a0*/  PLOP3.LUT P1, PT, PT, PT, PT, 0x80, 0x8 ;  /* 0x000000000008781c */ /* 0x000fe20003f2f070 */
[----:B------:R-:W-:Y:S02]  /*27b0*/  IMAD.IADD R14, R10, 0x1, R91 ;  /* 0x000000010a0e7824 */ /* 0x000fe400078e025b */
[----:B------:R-:W-:Y:S01]  /*27c0*/  IMAD.IADD R15, R9, 0x1, R90 ;  /* 0x00000001090f7824 */ /* 0x000fe200078e025a */
[----:B------:R-:W-:-:S04]  /*27d0*/  ISETP.NE.AND P0, PT, R16, 0x2, PT ;  /* 0x000000021000780c */ /* 0x000fc80003f05270 */
[----:B------:R-:W-:Y:S02]  /*27e0*/  SEL R2, RZ, 0x1, P0 ;  /* 0x00000001ff027807 */ /* 0x000fe40000000000 */
[----:B------:R-:W-:Y:S02]  /*27f0*/  SEL R16, R16, RZ, P0 ;  /* 0x000000ff10107207 */ /* 0x000fe40000000000 */
[----:B------:R-:W-:Y:S01]  /*2800*/  LOP3.LUT R13, R13, R2, RZ, 0x3c, !PT ;  /* 0x000000020d0d7212 */ /* 0x000fe200078e3cff */
[----:B------:R-:W-:Y:S06]  /*2810*/  @P2 BRA `(.L_x_43) ;  /* 0xfffffff000582947 */ /* 0x000fec000383ffff */
[----:B------:R-:W-:Y:S01]  /*2820*/  UIADD3 UR4, UPT, UPT, UR4, 0xa0, URZ ;  /* 0x000000a004047890 */ /* 0x000fe2000fffe0ff */
[----:B------:R-:W-:-:S03]  /*2830*/  SHF.L.U32 R2, R17, 0x1f, RZ ;  /* 0x0000001f11027819 */ /* 0x000fc600000006ff */
[----:B------:R-:W-:-:S09]  /*2840*/  ULEA UR5, UR13, UR4, 0x3 ;  /* 0x000000040d057291 */ /* 0x000fd2000f8e18ff */
[----:B------:R-:W1:Y:S02]  /*2850*/  SYNCS.PHASECHK.TRANS64.TRYWAIT P0, [UR5], R2 ;  /* 0x00000002ff0075a7 */ /* 0x000e640008001105 */
[----:B-1----:R-:W-:Y:S05]  /*2860*/  @!P0 BRA `(.L_x_44) ;  /* 0x0000005c00d88947 */ /* 0x002fea0003800000 */
.L_x_155:
[----:B------:R-:W-:-:S04]  /*2870*/  UIADD3 UR6, UPT, UPT, UR13, 0x1, URZ ;  /* 0x000000010d067890 */ /* 0x000fc8000fffe0ff */
[----:B------:R-:W-:-:S04]  /*2880*/  UISETP.NE.AND UP0, UPT, UR6, 0x14, UPT ;  /* 0x000000140600788c */ /* 0x000fc8000bf05270 */
[----:B------:R-:W-:Y:S02]  /*2890*/  USEL UR7, URZ, 0x1, UP0 ;  /* 0x00000001ff077887 */ /* 0x000fe40008000000 */
[----:B------:R-:W-:-:S04]  /*28a0*/  USEL UR6, UR6, URZ, UP0 ;  /* 0x000000ff06067287 */ /* 0x000fc80008000000 */
[----:B------:R-:W-:Y:S01]  /*28b0*/  ULEA UR5, UR6, UR4, 0x3 ;  /* 0x0000000406057291 */ /* 0x000fe2000f8e18ff */
[----:B-1----:R-:W-:-:S04]  /*28c0*/  LOP3.LUT R2, R17, UR7, RZ, 0x3c, !PT ;  /* 0x0000000711027c12 */ /* 0x002fc8000f8e3cff */
[----:B------:R-:W-:-:S04]  /*28d0*/  SHF.L.U32 R3, R2, 0x1f, RZ ;  /* 0x0000001f02037819 */ /* 0x000fc800000006ff */
[----:B------:R-:W1:Y:S02]  /*28e0*/  SYNCS.PHASECHK.TRANS64.TRYWAIT P0, [UR5], R3 ;  /* 0x00000003ff0075a7 */ /* 0x000e640008001105 */
[----:B-1----:R-:W-:Y:S05]  /*28f0*/  @!P0 BRA `(.L_x_45) ;  /* 0x0000005c00cc8947 */ /* 0x002fea0003800000 */
.L_x_157:
[----:B------:R-:W-:-:S04]  /*2900*/  UIADD3 UR6, UPT, UPT, UR6, 0x1, URZ ;  /* 0x0000000106067890 */ /* 0x000fc8000fffe0ff */
[----:B------:R-:W-:-:S04]  /*2910*/  UISETP.NE.AND UP0, UPT, UR6, 0x14, UPT ;  /* 0x000000140600788c */ /* 0x000fc8000bf05270 */
[----:B------:R-:W-:Y:S02]  /*2920*/  USEL UR7, URZ, 0x1, UP0 ;  /* 0x00000001ff077887 */ /* 0x000fe40008000000 */
[----:B------:R-:W-:-:S04]  /*2930*/  USEL UR6, UR6, URZ, UP0 ;  /* 0x000000ff06067287 */ /* 0x000fc80008000000 */
[----:B------:R-:W-:Y:S01]  /*2940*/  ULEA UR5, UR6, UR4, 0x3 ;  /* 0x0000000406057291 */ /* 0x000fe2000f8e18ff */
[----:B------:R-:W-:-:S04]  /*2950*/  LOP3.LUT R2, R2, UR7, RZ, 0x3c, !PT ;  /* 0x0000000702027c12 */ /* 0x000fc8000f8e3cff */
[----:B-1----:R-:W-:-:S04]  /*2960*/  SHF.L.U32 R3, R2, 0x1f, RZ ;  /* 0x0000001f02037819 */ /* 0x002fc800000006ff */
[----:B------:R-:W1:Y:S02]  /*2970*/  SYNCS.PHASECHK.TRANS64.TRYWAIT P0, [UR5], R3 ;  /* 0x00000003ff0075a7 */ /* 0x000e640008001105 */
[----:B-1----:R-:W-:Y:S05]  /*2980*/  @!P0 BRA `(.L_x_46) ;  /* 0x0000005c00c08947 */ /* 0x002fea0003800000 */
.L_x_159:
        /* <DEDUP_REMOVED lines=9> */
.L_x_161:
        /* <DEDUP_REMOVED lines=9> */
.L_x_163:
        /* <DEDUP_REMOVED lines=9> */
.L_x_165:
        /* <DEDUP_REMOVED lines=9> */
.L_x_167:
        /* <DEDUP_REMOVED lines=9> */
.L_x_169:
        /* <DEDUP_REMOVED lines=9> */
.L_x_171:
        /* <DEDUP_REMOVED lines=9> */
.L_x_173:
        /* <DEDUP_REMOVED lines=9> */
.L_x_175:
        /* <DEDUP_REMOVED lines=9> */
.L_x_177:
        /* <DEDUP_REMOVED lines=9> */
.L_x_179:
        /* <DEDUP_REMOVED lines=9> */
.L_x_181:
        /* <DEDUP_REMOVED lines=9> */
.L_x_183:
        /* <DEDUP_REMOVED lines=9> */
.L_x_185:
        /* <DEDUP_REMOVED lines=9> */
.L_x_187:
        /* <DEDUP_REMOVED lines=9> */
.L_x_189:
        /* <DEDUP_REMOVED lines=9> */
.L_x_191:
[----:B------:R-:W-:-:S04]  /*3290*/  UIADD3 UR6, UPT, UPT, UR6, 0x1, URZ ;  /* 0x0000000106067890 */ /* 0x000fc8000fffe0ff */
[----:B------:R-:W-:-:S04]  /*32a0*/  UISETP.NE.AND UP0, UPT, UR6, 0x14, UPT ;  /* 0x000000140600788c */ /* 0x000fc8000bf05270 */
[----:B------:R-:W-:Y:S02]  /*32b0*/  USEL UR5, URZ, 0x1, UP0 ;  /* 0x00000001ff057887 */ /* 0x000fe40008000000 */
[----:B------:R-:W-:-:S04]  /*32c0*/  USEL UR6, UR6, URZ, UP0 ;  /* 0x000000ff06067287 */ /* 0x000fc80008000000 */
[----:B------:R-:W-:Y:S01]  /*32d0*/  ULEA UR6, UR6, UR4, 0x3 ;  /* 0x0000000406067291 */ /* 0x000fe2000f8e18ff */
[----:B------:R-:W-:-:S04]  /*32e0*/  LOP3.LUT R2, R2, UR5, RZ, 0x3c, !PT ;  /* 0x0000000502027c12 */ /* 0x000fc8000f8e3cff */
[----:B------:R-:W-:Y:S01]  /*32f0*/  SHF.L.U32 R2, R2, 0x1f, RZ ;  /* 0x0000001f02027819 */ /* 0x000fe200000006ff */
[----:B-1-3--:R-:W-:-:S07]  /*3300*/  IMAD.U32 R0, RZ, RZ, UR6 ;  /* 0x00000006ff007e24 */ /* 0x00afce000f8e00ff */
.L_x_63:
[----:B-1----:R1:W2:Y:S02]  /*3310*/  SYNCS.PHASECHK.TRANS64.TRYWAIT P0, [R0+URZ], R2 ;  /* 0x00000002000075a7 */ /* 0x0022a400080011ff */
[----:B--2---:R-:W-:Y:S05]  /*3320*/  @!P0 NANOSLEEP.SYNCS 0x989680 ;  /* 0x009896800000895d */ /* 0x004fea0003900000 */
[----:B------:R-:W2:Y:S02]  /*3330*/  @!P0 SYNCS.PHASECHK.TRANS64 P0, [R0+URZ], R2 ;  /* 0x00000002000085a7 */ /* 0x000ea400080010ff */
[----:B--2---:R-:W-:Y:S05]  /*3340*/  @P0 EXIT ;  /* 0x000000000000094d */ /* 0x004fea0003800000 */
[----:B------:R-:W-:Y:S05]  /*3350*/  BRA `(.L_x_63) ;  /* 0xfffffffc00ec7947 */ /* 0x000fea000383ffff */
.L_x_23:
[----:B------:R-:W-:-:S04]  /*3360*/  UISETP.NE.AND UP1, UPT, UR37, URZ, UPT ;  /* 0x000000ff2500728c */ /* 0x000fc8000bf25270 */
[----:B------:R-:W-:-:S09]  /*3370*/  UISETP.NE.OR UP1, UPT, UR10, 0x1, UP1 ;  /* 0x000000010a00788c */ /* 0x000fd20008f25670 */
[----:B------:R-:W-:Y:S05]  /*3380*/  BRA.U UP1, `(.L_x_64) ;  /* 0x00000005014c7547 */ /* 0x000fea000b800000 */
[----:B------:R-:W-:Y:S01]  /*3390*/  HFMA2 R11, -RZ, RZ, 0, 0 ;  /* 0x00000000ff0b7431 */ /* 0x000fe200000001ff */
[----:B------:R-:W-:Y:S01]  /*33a0*/  ISETP.GE.U32.AND P2, PT, R10, 0x2, PT ;  /* 0x000000020a00780c */ /* 0x000fe20003f46070 */
[----:B------:R-:W-:Y:S01]  /*33b0*/  IMAD.MOV.U32 R12, RZ, RZ, 0x1 ;  /* 0x00000001ff0c7424 */ /* 0x000fe200078e00ff */
[----:B------:R-:W-:Y:S01]  /*33c0*/  CS2R R8, SRZ ;  /* 0x0000000000087805 */ /* 0x000fe2000001ff00 */
[----:B------:R-:W-:Y:S01]  /*33d0*/  IMAD.MOV.U32 R3, RZ, RZ, RZ ;  /* 0x000000ffff037224 */ /* 0x000fe200078e00ff */
[----:B------:R-:W-:Y:S01]  /*33e0*/  UMOV UR4, 0x400 ;  /* 0x0000040000047882 */ /* 0x000fe20000000000 */
[----:B------:R-:W-:Y:S01]  /*33f0*/  UMOV UR6, URZ ;  /* 0x000000ff00067c82 */ /* 0x000fe20008000000 */
[----:B------:R-:W-:-:S12]  /*3400*/  ULEA UR37, UR37, UR4, 0x18 ;  /* 0x0000000425257291 */ /* 0x000fd8000f8ec0ff */
.L_x_68:
[----:B------:R-:W-:Y:S02]  /*3410*/  LEA R0, R3, UR37, 0x3 ;  /* 0x0000002503007c11 */ /* 0x000fe4000f8e18ff */
[----:B------:R-:W-:-:S03]  /*3420*/  SHF.L.U32 R4, R8, 0x1f, RZ ;  /* 0x0000001f08047819 */ /* 0x000fc600000006ff */
[----:B------:R-:W-:Y:S01]  /*3430*/  VIADD R5, R0, 0x1f0 ;  /* 0x000001f000057836 */ /* 0x000fe20000000000 */
[----:B------:R-:W1:Y:S02]  /*3440*/  SYNCS.PHASECHK.TRANS64.TRYWAIT P0, [R0+URZ+0x1e0], R4 ;  /* 0x0001e004000075a7 */ /* 0x000e6400080011ff */
[----:B-1----:R-:W-:Y:S05]  /*3450*/  @!P0 BRA `(.L_x_65) ;  /* 0x0000005800a48947 */ /* 0x002fea0003800000 */
.L_x_192:
[----:B------:R-:W-:Y:S01]  /*3460*/  ULEA UR5, UR6, UR37, 0x3 ;  /* 0x0000002506057291 */ /* 0x000fe2000f8e18ff */
[----:B-1----:R-:W-:Y:S01]  /*3470*/  PRMT R0, RZ, 0x654, R5 ;  /* 0x00000654ff007816 */ /* 0x002fe20000000005 */
[----:B------:R-:W-:Y:S01]  /*3480*/  @!P2 IMAD.MOV.U32 R4, RZ, RZ, 0x10 ;  /* 0x00000010ff04a424 */ /* 0x000fe200078e00ff */
[----:B------:R-:W-:Y:S01]  /*3490*/  SHF.L.U32 R5, R12, 0x1f, RZ ;  /* 0x0000001f0c057819 */ /* 0x000fe200000006ff */
[----:B------:R-:W-:Y:S01]  /*34a0*/  UIADD3 UR4, UPT, UPT, UR5, 0x180, URZ ;  /* 0x0000018005047890 */ /* 0x000fe2000fffe0ff */
[----:B------:R1:W-:Y:S05]  /*34b0*/  SYNCS.ARRIVE.TRANS64.RED.A1T0 RZ, [R0+URZ], RZ ;  /* 0x000000ff00ff79a7 */ /* 0x0003ea00081004ff */
[----:B------:R-:W-:Y:S01]  /*34c0*/  IMAD.U32 R6, RZ, RZ, UR4 ;  /* 0x00000004ff067e24 */ /* 0x000fe2000f8e00ff */
[----:B------:R-:W2:Y:S04]  /*34d0*/  SYNCS.PHASECHK.TRANS64.TRYWAIT P0, [UR5+0x190], R5 ;  /* 0x00019005ff0075a7 */ /* 0x000ea80008001105 */
[----:B------:R-:W-:Y:S01]  /*34e0*/  PRMT R6, R10, 0x654, R6 ;  /* 0x000006540a067816 */ /* 0x000fe20000000006 */
[----:B-12---:R-:W-:Y:S06]  /*34f0*/  @!P0 BRA `(.L_x_66) ;  /* 0x0000005800908947 */ /* 0x006fec0003800000 */
.L_x_194:
[----:B------:R-:W-:Y:S01]  /*3500*/  ULEA UR4, UR6, UR37, 0x4 ;  /* 0x0000002506047291 */ /* 0x000fe2000f8e20ff */
[----:B------:R-:W-:Y:S01]  /*3510*/  SEL R2, R6, R2, !P2 ;  /* 0x0000000206027207 */ /* 0x000fe20005000000 */
[----:B------:R-:W-:Y:S01]  /*3520*/  UIADD3 UR5, UPT, UPT, UR5, 0x180, URZ ;  /* 0x0000018005057890 */ /* 0x000fe2000fffe0ff */
[----:B-1----:R-:W-:Y:S01]  /*3530*/  LEA R0, R11, UR37, 0x3 ;  /* 0x000000250b007c11 */ /* 0x002fe2000f8e18ff */
[----:B------:R-:W-:Y:S01]  /*3540*/  UIADD3 UR4, UPT, UPT, UR4, 0x210, URZ ;  /* 0x0000021004047890 */ /* 0x000fe2000fffe0ff */
[----:B------:R1:W-:Y:S01]  /*3550*/  @!P2 SYNCS.ARRIVE.TRANS64.RED RZ, [R2+URZ], R4 ;  /* 0x0000000402ffa9a7 */ /* 0x0003e200080004ff */
[----:B------:R-:W-:Y:S01]  /*3560*/  UIADD3 UR6, UPT, UPT, UR6, 0x1, URZ ;  /* 0x0000000106067890 */ /* 0x000fe2000fffe0ff */
[----:B------:R-:W-:-:S03]  /*3570*/  VIADD R3, R3, 0x1 ;  /* 0x0000000103037836 */ /* 0x000fc60000000000 */
[----:B------:R-:W-:Y:S02]  /*3580*/  UISETP.NE.AND UP0, UPT, UR6, 0x2, UPT ;  /* 0x000000020600788c */ /* 0x000fe4000bf05270 */
[----:B------:R-:W-:Y:S01]  /*3590*/  ISETP.NE.AND P0, PT, R3, 0x2, PT ;  /* 0x000000020300780c */ /* 0x000fe20003f05270 */
[----:B------:R-:W-:Y:S06]  /*35a0*/  UGETNEXTWORKID.BROADCAST [UR4], [UR5] ;  /* 0x00000000040073ca */ /* 0x000fec0008000100 */
[----:B------:R-:W-:Y:S02]  /*35b0*/  USEL UR4, URZ, 0x1, UP0 ;  /* 0x00000001ff047887 */ /* 0x000fe40008000000 */
[----:B------:R-:W-:-:S04]  /*35c0*/  USEL UR6, UR6, URZ, UP0 ;  /* 0x000000ff06067287 */ /* 0x000fc80008000000 */
[----:B------:R-:W-:Y:S02]  /*35d0*/  LOP3.LUT R12, R12, UR4, RZ, 0x3c, !PT ;  /* 0x000000040c0c7c12 */ /* 0x000fe4000f8e3cff */
[----:B-1----:R-:W-:-:S04]  /*35e0*/  SHF.L.U32 R4, R9, 0x1f, RZ ;  /* 0x0000001f09047819 */ /* 0x002fc800000006ff */
[----:B------:R-:W1:Y:S02]  /*35f0*/  SYNCS.PHASECHK.TRANS64.TRYWAIT P1, [R0+URZ+0x180], R4 ;  /* 0x00018004000075a7 */ /* 0x000e6400080211ff */
[----:B-1----:R-:W-:Y:S05]  /*3600*/  @!P1 BRA `(.L_x_67) ;  /* 0x0000005800649947 */ /* 0x002fea0003800000 */
.L_x_195:
[----:B-1----:R-:W-:Y:S01]  /*3610*/  LEA R4, R11, UR37, 0x4 ;  /* 0x000000250b047c11 */ /* 0x002fe2000f8e20ff */
[----:B------:R-:W-:Y:S01]  /*3620*/  VIADD R0, R0, 0x190 ;  /* 0x0000019000007836 */ /* 0x000fe20000000000 */
[----:B------:R-:W-:Y:S01]  /*3630*/  SEL R3, R3, RZ, P0 ;  /* 0x000000ff03037207 */ /* 0x000fe20000000000 */
[----:B------:R-:W-:-:S03]  /*3640*/  VIADD R11, R11, 0x1 ;  /* 0x000000010b0b7836 */ /* 0x000fc60000000000 */
[----:B------:R-:W1:Y:S01]  /*3650*/  LDS.128 R4, [R4+0x210] ;  /* 0x0002100004047984 */ /* 0x000e620000000c00 */
[----:B------:R-:W-:Y:S02]  /*3660*/  PRMT R0, RZ, 0x654, R0 ;  /* 0x00000654ff007816 */ /* 0x000fe40000000000 */
[C---:B------:R-:W-:Y:S01]  /*3670*/  ISETP.NE.AND P1, PT, R11.reuse, 0x2, PT ;  /* 0x000000020b00780c */ /* 0x040fe20003f25270 */
[----:B------:R-:W-:Y:S01]  /*3680*/  @!PT LDS RZ, [RZ] ;  /* 0x00000000fffff984 */ /* 0x000fe20000000800 */
[----:B------:R-:W-:Y:S01]  /*3690*/  @!PT LDS RZ, [RZ] ;  /* 0x00000000fffff984 */ /* 0x000fe20000000800 */
[----:B------:R-:W-:Y:S01]  /*36a0*/  @!PT LDS RZ, [RZ] ;  /* 0x00000000fffff984 */ /* 0x000fe20000000800 */
[----:B------:R-:W-:Y:S01]  /*36b0*/  @!PT LDS RZ, [RZ] ;  /* 0x00000000fffff984 */ /* 0x000fe20000000800 */
[----:B------:R2:W-:Y:S06]  /*36c0*/  MEMBAR.ALL.CTA ;  /* 0x0000000000007992 */ /* 0x0005ec0000008000 */
[----:B--2---:R-:W2:Y:S01]  /*36d0*/  FENCE.VIEW.ASYNC.S ;  /* 0x00000000000073c6 */ /* 0x004ea20000000000 */
[----:B------:R-:W-:Y:S01]  /*36e0*/  SEL R11, R11, RZ, P1 ;  /* 0x000000ff0b0b7207 */ /* 0x000fe20000800000 */
[----:B--2---:R2:W-:Y:S01]  /*36f0*/  SYNCS.ARRIVE.TRANS64.RED.A1T0 RZ, [R0+URZ], RZ ;  /* 0x000000ff00ff79a7 */ /* 0x0045e200081004ff */
[----:B-1----:R-:W-:-:S02]  /*3700*/  LOP3.LUT P3, RZ, R6, 0x1, RZ, 0xc0, !PT ;  /* 0x0000000106ff7812 */ /* 0x002fc4000786c0ff */
[----:B------:R-:W-:-:S04]  /*3710*/  SEL R4, RZ, 0x1, P1 ;  /* 0x00000001ff047807 */ /* 0x000fc80000800000 */
[----:B------:R-:W-:Y:S02]  /*3720*/  LOP3.LUT R9, R9, R4, RZ, 0x3c, !PT ;  /* 0x0000000409097212 */ /* 0x000fe400078e3cff */
[----:B--2---:R-:W-:-:S04]  /*3730*/  SEL R0, RZ, 0x1, P0 ;  /* 0x00000001ff007807 */ /* 0x004fc80000000000 */
[----:B------:R-:W-:Y:S01]  /*3740*/  LOP3.LUT R8, R8, R0, RZ, 0x3c, !PT ;  /* 0x0000000008087212 */ /* 0x000fe200078e3cff */
[----:B------:R-:W-:Y:S06]  /*3750*/  @P3 BRA `(.L_x_68) ;  /* 0xfffffffc002c3947 */ /* 0x000fec000383ffff */
[----:B------:R-:W-:Y:S01]  /*3760*/  ULEA UR5, UR6, UR37, 0x3 ;  /* 0x0000002506057291 */ /* 0x000fe2000f8e18ff */
[----:B------:R-:W-:-:S08]  /*3770*/  SHF.L.U32 R2, R12, 0x1f, RZ ;  /* 0x0000001f0c027819 */ /* 0x000fd000000006ff */
[----:B------:R-:W1:Y:S02]  /*3780*/  SYNCS.PHASECHK.TRANS64 P0, [UR5+0x190], R2 ;  /* 0x00019002ff0075a7 */ /* 0x000e640008001005 */
[----:B-1----:R-:W-:Y:S05]  /*3790*/  @P0 BRA `(.L_x_69) ;  /* 0x0000000000080947 */ /* 0x002fea0003800000 */
[----:B------:R-:W1:Y:S02]  /*37a0*/  SYNCS.PHASECHK.TRANS64.TRYWAIT P0, [UR5+0x190], R2 ;  /* 0x00019002ff0075a7 */ /* 0x000e640008001105 */
[----:B-1----:R-:W-:Y:S05]  /*37b0*/  @!P0 BRA `(.L_x_70) ;  /* 0x00000058000c8947 */ /* 0x002fea0003800000 */
.L_x_69:
[----:B------:R-:W-:-:S04]  /*37c0*/  UIADD3 UR4, UPT, UPT, UR6, 0x1, URZ ;  /* 0x0000000106047890 */ /* 0x000fc8000fffe0ff */
[----:B------:R-:W-:-:S04]  /*37d0*/  UISETP.NE.AND UP0, UPT, UR4, 0x2, UPT ;  /* 0x000000020400788c */ /* 0x000fc8000bf05270 */
[----:B------:R-:W-:Y:S02]  /*37e0*/  USEL UR7, URZ, 0x1, UP0 ;  /* 0x00000001ff077887 */ /* 0x000fe40008000000 */
[----:B------:R-:W-:-:S04]  /*37f0*/  USEL UR4, UR4, URZ, UP0 ;  /* 0x000000ff04047287 */ /* 0x000fc80008000000 */
[----:B------:R-:W-:Y:S01]  /*3800*/  ULEA UR4, UR4, UR37, 0x3 ;  /* 0x0000002504047291 */ /* 0x000fe2000f8e18ff */
[----:B-1----:R-:W-:-:S04]  /*3810*/  LOP3.LUT R2, R12, UR7, RZ, 0x3c, !PT ;  /* 0x000000070c027c12 */ /* 0x002fc8000f8e3cff */
[----:B------:R-:W-:-:S04]  /*3820*/  SHF.L.U32 R0, R2, 0x1f, RZ ;  /* 0x0000001f02007819 */ /* 0x000fc800000006ff */
[----:B------:R-:W1:Y:S02]  /*3830*/  SYNCS.PHASECHK.TRANS64 P0, [UR4+0x190], R0 ;  /* 0x00019000ff0075a7 */ /* 0x000e640008001004 */
[----:B-1----:R-:W-:Y:S05]  /*3840*/  @P0 EXIT ;  /* 0x000000000000094d */ /* 0x002fea0003800000 */
[----:B------:R-:W-:Y:S02]  /*3850*/  SHF.L.U32 R2, R2, 0x1f, RZ ;  /* 0x0000001f02027819 */ /* 0x000fe400000006ff */
[----:B------:R-:W-:-:S07]  /*3860*/  MOV R0, UR4 ;  /* 0x0000000400007c02 */ /* 0x000fce0008000f00 */
.L_x_71:
[----:B-1----:R1:W2:Y:S02]  /*3870*/  SYNCS.PHASECHK.TRANS64.TRYWAIT P0, [R0+URZ+0x190], R2 ;  /* 0x00019002000075a7 */ /* 0x0022a400080011ff */
[----:B--2---:R-:W-:Y:S05]  /*3880*/  @!P0 NANOSLEEP.SYNCS 0x989680 ;  /* 0x009896800000895d */ /* 0x004fea0003900000 */
[----:B------:R-:W2:Y:S02]  /*3890*/  @!P0 SYNCS.PHASECHK.TRANS64 P0, [R0+URZ+0x190], R2 ;  /* 0x00019002000085a7 */ /* 0x000ea400080010ff */
[----:B--2---:R-:W-:Y:S05]  /*38a0*/  @P0 EXIT ;  /* 0x000000000000094d */ /* 0x004fea0003800000 */
[----:B------:R-:W-:Y:S05]  /*38b0*/  BRA `(.L_x_71) ;  /* 0xfffffffc00ec7947 */ /* 0x000fea000383ffff */
.L_x_64:
[----:B------:R-:W-:Y:S05]  /*38c0*/  BRA.U UP4, `(.L_x_72) ;  /* 0x0000001104a07547 */ /* 0x000fea000b800000 */
[----:B------:R-:W-:Y:S01]  /*38d0*/  UMOV UR6, 0x40 ;  /* 0x0000004000067882 */ /* 0x000fe20000000000 */
[----:B------:R-:W-:Y:S01]  /*38e0*/  NOP ;  /* 0x0000000000007918 */ /* 0x000fe20000000000 */
[----:B------:R-:W-:Y:S01]  /*38f0*/  ULEA UR6, UR37, UR6, 0x18 ;  /* 0x0000000625067291 */ /* 0x000fe2000f8ec0ff */
[----:B------:R-:W-:Y:S02]  /*3900*/  UMOV UR7, 0x400 ;  /* 0x0000040000077882 */ /* 0x000fe40000000000 */
[----:B------:R-:W-:-:S06]  /*3910*/  ULEA UR37, UR37, UR7, 0x18 ;  /* 0x0000000725257291 */ /* 0x000fcc000f8ec0ff */
[----:B------:R-:W1:Y:S02]  /*3920*/  LDS.U8 R2, [UR6+0x1c] ;  /* 0x00001c06ff027984 */ /* 0x000e640008000000 */
[----:B-1----:R-:W-:-:S13]  /*3930*/  ISETP.NE.AND P0, PT, R2, RZ, PT ;  /* 0x000000ff0200720c */ /* 0x002fda0003f05270 */
[----:B------:R-:W-:Y:S05]  /*3940*/  @P0 BRA `(.L_x_73) ;  /* 0x0000000400080947 */ /* 0x000fea0003800000 */
[----:B------:R-:W-:Y:S02]  /*3950*/  UISETP.NE.U32.AND UP0, UPT, UR5, 0x1, UPT ;  /* 0x000000010500788c */ /* 0x000fe4000bf05070 */
[----:B------:R-:W-:-:S07]  /*3960*/  UIADD3 UR8, UPT, UPT, UR6, 0x8, URZ ;  /* 0x0000000806087890 */ /* 0x000fce000fffe0ff */
[----:B------:R-:W-:Y:S05]  /*3970*/  BRA.U !UP0, `(.L_x_74) ;  /* 0x00000001089c7547 */ /* 0x000fea000b800000 */
[----:B------:R-:W-:Y:S01]  /*3980*/  ELECT P0, URZ, PT ;  /* 0x0000000000ff782f */ /* 0x000fe20003800000 */
[----:B------:R-:W-:-:S12]  /*3990*/  BSSY B0, `(.L_x_74) ;  /* 0x0000025000007945 */ /* 0x000fd80003800000 */
[----:B------:R-:W-:Y:S05]  /*39a0*/  @!P0 BRA `(.L_x_75) ;  /* 0x00000000008c8947 */ /* 0x000fea0003800000 */
[----:B------:R-:W-:-:S05]  /*39b0*/  UMOV UR7, 0x10 ;  /* 0x0000001000077882 */ /* 0x000fca0000000000 */
[----:B------:R-:W-:Y:S04]  /*39c0*/  DEPBAR.LE SB1, 0x36 ;  /* 0x00009d800000791a */ /* 0x000fe80000000000 */
[----:B------:R-:W1:Y:S02]  /*39d0*/  UTCATOMSWS.2CTA.FIND_AND_SET.ALIGN UP1, UR7, UR7 ;  /* 0x00000007000775e3 */ /* 0x000e640008220800 */
[----:B-1----:R-:W-:Y:S01]  /*39e0*/  MOV R10, UR7 ;  /* 0x00000007000a7c02 */ /* 0x002fe20008000f00 */
[----:B------:R-:W-:Y:S06]  /*39f0*/  BRA.U UP1, `(.L_x_76) ;  /* 0x0000000101187547 */ /* 0x000fec000b800000 */
.L_x_77:
[----:B------:R-:W-:Y:S05]  /*3a00*/  NANOSLEEP 0x64 ;  /* 0x000000640000795d */ /* 0x000fea0003800000 */
[----:B------:R-:W-:-:S05]  /*3a10*/  UMOV UR7, 0x10 ;  /* 0x0000001000077882 */ /* 0x000fca0000000000 */
[----:B------:R-:W-:Y:S04]  /*3a20*/  DEPBAR.LE SB1, 0x36 ;  /* 0x00009d800000791a */ /* 0x000fe80000000000 */
[----:B------:R-:W1:Y:S02]  /*3a30*/  UTCATOMSWS.2CTA.FIND_AND_SET.ALIGN UP1, UR7, UR7 ;  /* 0x00000007000775e3 */ /* 0x000e640008220800 */
[----:B-1----:R-:W-:Y:S01]  /*3a40*/  MOV R10, UR7 ;  /* 0x00000007000a7c02 */ /* 0x002fe20008000f00 */
[----:B------:R-:W-:Y:S05]  /*3a50*/  BRA.U !UP1, `(.L_x_77) ;  /* 0xfffffffd09e87547 */ /* 0x000fea000b83ffff */
.L_x_76:
[----:B------:R-:W1:Y:S01]  /*3a60*/  LDS R5, [UR6+0x10] ;  /* 0x00001006ff057984 */ /* 0x000e620008000800 */
[----:B------:R-:W-:Y:S01]  /*3a70*/  IMAD.U32 R3, RZ, RZ, UR37 ;  /* 0x00000025ff037e24 */ /* 0x000fe2000f8e00ff */
[----:B------:R-:W-:-:S03]  /*3a80*/  MOV R2, UR4 ;  /* 0x0000000400027c02 */ /* 0x000fc60008000f00 */
[----:B------:R-:W-:Y:S01]  /*3a90*/  VIADD R3, R3, 0x230 ;  /* 0x0000023003037836 */ /* 0x000fe20000000000 */
[----:B-1----:R-:W-:-:S04]  /*3aa0*/  SHF.L.U32 R5, R5, 0x1f, RZ ;  /* 0x0000001f05057819 */ /* 0x002fc800000006ff */
[----:B------:R-:W1:Y:S02]  /*3ab0*/  SYNCS.PHASECHK.TRANS64.TRYWAIT P0, [UR6+0x8], R5 ;  /* 0x00000805ff0075a7 */ /* 0x000e640008001106 */
[----:B-1----:R-:W-:Y:S05]  /*3ac0*/  @P0 BRA `(.L_x_78) ;  /* 0x0000000000080947 */ /* 0x002fea0003800000 */
[----:B------:R-:W1:Y:S02]  /*3ad0*/  SYNCS.PHASECHK.TRANS64.TRYWAIT P0, [UR6+0x8], R5 ;  /* 0x00000805ff0075a7 */ /* 0x000e640008001106 */
[----:B-1----:R-:W-:Y:S05]  /*3ae0*/  @!P0 BRA `(.L_x_79) ;  /* 0x0000005400588947 */ /* 0x002fea0003800000 */
.L_x_78:
[----:B-1----:R-:W-:Y:S01]  /*3af0*/  HFMA2 R4, -RZ, RZ, 0, 5.9604644775390625e-08 ;  /* 0x00000001ff047431 */ /* 0x002fe200000001ff */
[----:B------:R-:W-:Y:S01]  /*3b00*/  UPRMT UR7, UR4, 0x654, UR8 ;  /* 0x0000065404077896 */ /* 0x000fe20008000008 */
[----:B------:R-:W-:Y:S01]  /*3b10*/  IMAD.MOV.U32 R7, RZ, RZ, 0xffff ;  /* 0x0000ffffff077424 */ /* 0x000fe200078e00ff */
[----:B------:R-:W-:Y:S01]  /*3b20*/  PRMT R2, R2, 0x654, R3 ;  /* 0x0000065402027816 */ /* 0x000fe20000000003 */
[----:B------:R-:W-:Y:S02]  /*3b30*/  IMAD.MOV.U32 R5, RZ, RZ, 0x4 ;  /* 0x00000004ff057424 */ /* 0x000fe400078e00ff */
[----:B------:R-:W-:Y:S01]  /*3b40*/  IMAD.SHL.U32 R9, R10, 0x20, RZ ;  /* 0x000000200a097824 */ /* 0x000fe200078e00ff */
[----:B------:R-:W-:Y:S02]  /*3b50*/  MOV R3, UR7 ;  /* 0x0000000700037c02 */ /* 0x000fe40008000f00 */
[-C--:B------:R-:W-:Y:S01]  /*3b60*/  SHF.L.U32 R7, R7, R10.reuse, RZ ;  /* 0x0000000a07077219 */ /* 0x080fe200000006ff */
[----:B------:R1:W-:Y:S01]  /*3b70*/  SYNCS.ARRIVE.TRANS64.RED RZ, [UR7], R5 ;  /* 0x00000005ffff79a7 */ /* 0x0003e20008000407 */
[----:B------:R-:W-:Y:S01]  /*3b80*/  SHF.L.U32 R6, R4, R10, RZ ;  /* 0x0000000a04067219 */ /* 0x000fe200000006ff */
[----:B------:R1:W-:Y:S04]  /*3b90*/  STS [UR37+0x230], R9 ;  /* 0x00023009ff007988 */ /* 0x0003e80008000825 */
[----:B------:R1:W-:Y:S04]  /*3ba0*/  STAS [R2.64], R10 ;  /* 0x0000000a02007dbd */ /* 0x0003e8000c0008ff */
[----:B------:R1:W-:Y:S04]  /*3bb0*/  ATOMS.OR RZ, [UR6+0x14], R7 ;  /* 0x00001407ffff798c */ /* 0x0003e8000b000006 */
[----:B------:R1:W-:Y:S04]  /*3bc0*/  ATOMS.OR RZ, [UR6+0x18], R6 ;  /* 0x00001806ffff798c */ /* 0x0003e8000b000006 */
[----:B------:R1:W-:Y:S02]  /*3bd0*/  ATOMS.XOR RZ, [UR6+0x10], R4 ;  /* 0x00001004ffff798c */ /* 0x0003e4000b800006 */
.L_x_75:
[----:B------:R-:W-:Y:S05]  /*3be0*/  BSYNC B0 ;  /* 0x0000000000007941 */ /* 0x000fea0003800000 */
.L_x_74:
[----:B------:R-:W-:Y:S05]  /*3bf0*/  BRA.U UP0, `(.L_x_80) ;  /* 0x00000001006c7547 */ /* 0x000fea000b800000 */
[----:B------:R-:W-:-:S03]  /*3c00*/  UMOV UR7, 0xffffffff ;  /* 0xffffffff00077882 */ /* 0x000fc60000000000 */
[----:B------:R-:W-:Y:S05]  /*3c10*/  BRA.DIV UR7, `(.L_x_81) ;  /* 0x0000005607247947 */ /* 0x000fea000b800000 */
[----:B------:R-:W-:-:S13]  /*3c20*/  ELECT P6, URZ, PT ;  /* 0x0000000000ff782f */ /* 0x000fda00038c0000 */
.L_x_199:
[----:B------:R-:W-:Y:S05]  /*3c30*/  @!P6 BRA `(.L_x_80) ;  /* 0x00000000005ce947 */ /* 0x000fea0003800000 */
[----:B-1----:R-:W1:Y:S02]  /*3c40*/  LDS R3, [UR6+0x10] ;  /* 0x00001006ff037984 */ /* 0x002e640008000800 */
[----:B-1----:R-:W-:-:S04]  /*3c50*/  SHF.L.U32 R3, R3, 0x1f, RZ ;  /* 0x0000001f03037819 */ /* 0x002fc800000006ff */
[----:B------:R-:W1:Y:S02]  /*3c60*/  SYNCS.PHASECHK.TRANS64.TRYWAIT P0, [UR6+0x8], R3 ;  /* 0x00000803ff0075a7 */ /* 0x000e640008001106 */
[----:B-1----:R-:W-:Y:S05]  /*3c70*/  @P0 BRA `(.L_x_82) ;  /* 0x0000000000080947 */ /* 0x002fea0003800000 */
[----:B------:R-:W1:Y:S02]  /*3c80*/  SYNCS.PHASECHK.TRANS64.TRYWAIT P0, [UR6+0x8], R3 ;  /* 0x00000803ff0075a7 */ /* 0x000e640008001106 */
[----:B-1----:R-:W-:Y:S05]  /*3c90*/  @!P0 BRA `(.L_x_83) ;  /* 0x0000005400248947 */ /* 0x002fea0003800000 */
.L_x_82:
[----:B------:R-:W2:Y:S01]  /*3ca0*/  LDS R5, [UR37+0x230] ;  /* 0x00023025ff057984 */ /* 0x000ea20008000800 */
[----:B-1----:R-:W-:Y:S02]  /*3cb0*/  HFMA2 R2, -RZ, RZ, 0, 5.9604644775390625e-08 ;  /* 0x00000001ff027431 */ /* 0x002fe400000001ff */
[----:B------:R-:W-:Y:S01]  /*3cc0*/  IMAD.MOV.U32 R3, RZ, RZ, 0xffff ;  /* 0x0000ffffff037424 */ /* 0x000fe200078e00ff */
[----:B------:R-:W-:Y:S01]  /*3cd0*/  UPRMT UR7, UR4, 0x654, UR8 ;  /* 0x0000065404077896 */ /* 0x000fe20008000008 */
[----:B--2---:R-:W-:-:S03]  /*3ce0*/  IMAD.SHL.U32 R4, R5, 0x20, RZ ;  /* 0x0000002005047824 */ /* 0x004fc600078e00ff */
[-C--:B------:R-:W-:Y:S02]  /*3cf0*/  SHF.L.U32 R3, R3, R5.reuse, RZ ;  /* 0x0000000503037219 */ /* 0x080fe400000006ff */
[----:B------:R-:W-:Y:S01]  /*3d00*/  SHF.L.U32 R5, R2, R5, RZ ;  /* 0x0000000502057219 */ /* 0x000fe200000006ff */
[----:B------:R2:W-:Y:S04]  /*3d10*/  STS [UR37+0x230], R4 ;  /* 0x00023004ff007988 */ /* 0x0005e80008000825 */
[----:B------:R2:W-:Y:S04]  /*3d20*/  ATOMS.OR RZ, [UR6+0x14], R3 ;  /* 0x00001403ffff798c */ /* 0x0005e8000b000006 */
[----:B------:R2:W-:Y:S01]  /*3d30*/  ATOMS.OR RZ, [UR6+0x18], R5 ;  /* 0x00001805ffff798c */ /* 0x0005e2000b000006 */
[----:B------:R-:W-:Y:S03]  /*3d40*/  SYNCS.ARRIVE.TRANS64.RED.A1T0 RZ, [UR7], RZ ;  /* 0x000000ffffff79a7 */ /* 0x000fe60008100407 */
[----:B------:R2:W-:Y:S01]  /*3d50*/  ATOMS.XOR RZ, [UR6+0x10], R2 ;  /* 0x00001002ffff798c */ /* 0x0005e2000b800006 */
[----:B------:R-:W-:Y:S05]  /*3d60*/  BRA `(.L_x_80) ;  /* 0x0000000000107947 */ /* 0x000fea0003800000 */
.L_x_73:
[----:B------:R-:W-:-:S05]  /*3d70*/  MOV R2, 0xffffffff ;  /* 0xffffffff00027802 */ /* 0x000fca0000000f00 */
[----:B------:R1:W-:Y:S02]  /*3d80*/  STS [UR37+0x230], R2 ;  /* 0x00023002ff007988 */ /* 0x0003e40008000825 */
[----:B-1----:R-:W-:Y:S02]  /*3d90*/  MOV R2, 0x3db0 ;  /* 0x00003db000027802 */ /* 0x002fe40000000f00 */
[----:B-----5:R-:W-:Y:S05]  /*3da0*/  CALL.REL.NOINC `($__internal_1_$__cuda_sm10x_tcgen05_guardrail_trap_phase_invalid_during_alloc) ;  /* 0x0000005800847944 */ /* 0x020fea0003c00000 */
.L_x_80:
[----:B------:R-:W-:Y:S05]  /*3db0*/  WARPSYNC.ALL ;  /* 0x0000000000007948 */ /* 0x000fea0003800000 */
[----:B------:R-:W3:Y:S01]  /*3dc0*/  S2UR UR8, SR_CgaCtaId ;  /* 0x00000000000879c3 */ /* 0x000ee20000008800 */
[----:B------:R-:W-:Y:S01]  /*3dd0*/  UMOV UR6, 0x400 ;  /* 0x0000040000067882 */ /* 0x000fe20000000000 */
[----:B------:R-:W-:-:S06]  /*3de0*/  NOP ;  /* 0x0000000000007918 */ /* 0x000fcc0000000000 */
[----:B------:R-:W-:Y:S06]  /*3df0*/  BAR.ARV 0x6, 0xa0 ;  /* 0x0182800000007b1d */ /* 0x000fec0000002000 */
[----:B------:R-:W-:Y:S01]  /*3e00*/  LOP3.LUT R0, R0, 0xffff, RZ, 0xc0, !PT ;  /* 0x0000ffff00007812 */ /* 0x000fe200078ec0ff */
[----:B-1----:R-:W-:Y:S01]  /*3e10*/  IMAD.MOV.U32 R9, RZ, RZ, 0x1 ;  /* 0x00000001ff097424 */ /* 0x002fe200078e00ff */
[----:B------:R-:W-:Y:S01]  /*3e20*/  LOP3.LUT R8, R8, 0xffff, RZ, 0xc0, !PT ;  /* 0x0000ffff08087812 */ /* 0x000fe200078ec0ff */
[----:B------:R-:W-:Y:S01]  /*3e30*/  UMOV UR22, URZ ;  /* 0x000000ff00167c82 */ /* 0x000fe20008000000 */
[----:B------:R-:W-:Y:S01]  /*3e40*/  R2UR UR12, R0 ;  /* 0x00000000000c72ca */ /* 0x000fe200000e0000 */
[----:B------:R-:W-:Y:S01]  /*3e50*/  UMOV UR21, URZ ;  /* 0x000000ff00157c82 */ /* 0x000fe20008000000 */
[----:B------:R-:W-:Y:S01]  /*3e60*/  R2UR UR13, R8 ;  /* 0x00000000080d72ca */ /* 0x000fe200000e0000 */
[----:B------:R-:W-:Y:S01]  /*3e70*/  IMAD.MOV.U32 R8, RZ, RZ, RZ ;  /* 0x000000ffff087224 */ /* 0x000fe200078e00ff */
[----:B------:R-:W-:Y:S01]  /*3e80*/  UMOV UR20, URZ ;  /* 0x000000ff00147c82 */ /* 0x000fe20008000000 */
[----:B------:R-:W-:-:S02]  /*3e90*/  UISETP.NE.AND UP2, UPT, UR5, URZ, UPT ;  /* 0x000000ff0500728c */ /* 0x000fc4000bf45270 */
[----:B---3--:R-:W-:Y:S01]  /*3ea0*/  ULEA UR8, UR8, UR6, 0x18 ;  /* 0x0000000608087291 */ /* 0x008fe2000f8ec0ff */
[----:B------:R-:W1:Y:S03]  /*3eb0*/  LDCU UR6, c[0x0][0x38c] ;  /* 0x00007180ff0677ac */ /* 0x000e660008000800 */
[----:B------:R-:W-:Y:S02]  /*3ec0*/  UIADD3 UR14, UPT, UPT, UR8, 0x6600, URZ ;  /* 0x00006600080e7890 */ /* 0x000fe4000fffe0ff */
[----:B------:R-:W-:-:S03]  /*3ed0*/  UIADD3 UR15, UPT, UPT, UR8, 0x2e600, URZ ;  /* 0x0002e600080f7890 */ /* 0x000fc6000fffe0ff */
[----:B--2---:R-:W2:Y:S01]  /*3ee0*/  LDS R2, [UR8+0x230] ;  /* 0x00023008ff027984 */ /* 0x004ea20008000800 */
[----:B------:R-:W-:Y:S02]  /*3ef0*/  USHF.R.U32.HI UR14, URZ, 0x4, UR14 ;  /* 0x00000004ff0e7899 */ /* 0x000fe4000801160e */
[----:B------:R-:W-:Y:S02]  /*3f00*/  USHF.R.U32.HI UR15, URZ, 0x4, UR15 ;  /* 0x00000004ff0f7899 */ /* 0x000fe4000801160f */
[----:B------:R-:W-:Y:S02]  /*3f10*/  ULOP3.LUT UR14, UR14, 0x3fff, URZ, 0xc0, !UPT ;  /* 0x00003fff0e0e7892 */ /* 0x000fe4000f8ec0ff */
[----:B------:R-:W-:Y:S02]  /*3f20*/  ULOP3.LUT UR15, UR15, 0x3fff, URZ, 0xc0, !UPT ;  /* 0x00003fff0f0f7892 */ /* 0x000fe4000f8ec0ff */
[----:B------:R-:W-:Y:S02]  /*3f30*/  ULOP3.LUT UR14, UR14, 0x10000, URZ, 0xfc, !UPT ;  /* 0x000100000e0e7892 */ /* 0x000fe4000f8efcff */
[----:B-1----:R-:W-:-:S02]  /*3f40*/  UIADD3 UR6, UPT, UPT, UR6, 0x1f, URZ ;  /* 0x0000001f06067890 */ /* 0x002fc4000fffe0ff */
[----:B------:R-:W-:Y:S02]  /*3f50*/  ULOP3.LUT UR15, UR15, 0x10000, URZ, 0xfc, !UPT ;  /* 0x000100000f0f7892 */ /* 0x000fe4000f8efcff */
[----:B------:R-:W-:Y:S01]  /*3f60*/  USHF.R.S32.HI UR7, URZ, 0x1f, UR6 ;  /* 0x0000001fff077899 */ /* 0x000fe20008011406 */
[----:B------:R-:W-:Y:S01]  /*3f70*/  UMOV UR28, 0x0 ;  /* 0x00000000001c7882 */ /* 0x000fe20000000000 */
[----:B------:R-:W-:Y:S02]  /*3f80*/  UMOV UR29, 0x10100490 ;  /* 0x10100490001d7882 */ /* 0x000fe40000000000 */
[----:B------:R-:W-:Y:S01]  /*3f90*/  ULEA.HI UR7, UR7, UR6, URZ, 0x5 ;  /* 0x0000000607077291 */ /* 0x000fe2000f8f28ff */
[----:B------:R-:W-:Y:S01]  /*3fa0*/  UMOV UR26, 0x0 ;  /* 0x00000000001a7882 */ /* 0x000fe20000000000 */
[----:B------:R-:W-:Y:S02]  /*3fb0*/  UMOV UR27, 0x10100490 ;  /* 0x10100490001b7882 */ /* 0x000fe40000000000 */
[----:B------:R-:W-:-:S04]  /*3fc0*/  USHF.R.S32.HI UR7, URZ, 0x5, UR7 ;  /* 0x00000005ff077899 */ /* 0x000fc80008011407 */
[----:B------:R-:W-:-:S04]  /*3fd0*/  UISETP.LT.AND UP0, UPT, UR7, 0x1, UPT ;  /* 0x000000010700788c */ /* 0x000fc8000bf01270 */
[----:B------:R-:W-:Y:S01]  /*3fe0*/  USEL UR23, UR7, 0x1, !UP0 ;  /* 0x0000000107177887 */ /* 0x000fe2000c000000 */
[----:B--2---:R-:W-:Y:S02]  /*3ff0*/  R2UR UR24, R2 ;  /* 0x00000000021872ca */ /* 0x004fe400000e0000 */
[----:B------:R-:W-:-:S13]  /*4000*/  CS2R R2, SRZ ;  /* 0x0000000000027805 */ /* 0x000fda000001ff00 */
.L_x_91:
[C---:B------:R-:W-:Y:S02]  /*4010*/  LEA R0, R8.reuse, UR8, 0x3 ;  /* 0x0000000808007c11 */ /* 0x040fe4000f8e18ff */
[----:B------:R-:W-:Y:S02]  /*4020*/  SHF.L.U32 R4, R3, 0x1f, RZ ;  /* 0x0000001f03047819 */ /* 0x000fe400000006ff */
[----:B------:R-:W-:Y:S02]  /*4030*/  LEA R5, R8, UR8, 0x4 ;  /* 0x0000000808057c11 */ /* 0x000fe4000f8e20ff */
[----:B------:R-:W1:Y:S02]  /*4040*/  SYNCS.PHASECHK.TRANS64.TRYWAIT P0, [R0+URZ+0x180], R4 ;  /* 0x00018004000075a7 */ /* 0x000e6400080011ff */
[----:B-1-34-:R-:W-:Y:S05]  /*4050*/  @!P0 BRA `(.L_x_84) ;  /* 0x00000050004c8947 */ /* 0x01afea0003800000 */
.L_x_200:
[----:B-1----:R-:W1:Y:S01]  /*4060*/  LDS.128 R4, [R5+0x210] ;  /* 0x0002100005047984 */ /* 0x002e620000000c00 */
[----:B------:R-:W-:Y:S02]  /*4070*/  VIADD R0, R0, 0x190 ;  /* 0x0000019000007836 */ /* 0x000fe40000000000 */
[----:B------:R-:W-:Y:S01]  /*4080*/  VIADD R8, R8, 0x1 ;  /* 0x0000000108087836 */ /* 0x000fe20000000000 */
[----:B------:R-:W-:Y:S01]  /*4090*/  @!PT LDS RZ, [RZ] ;  /* 0x00000000fffff984 */ /* 0x000fe20000000800 */
[----:B------:R-:W-:Y:S01]  /*40a0*/  @!PT LDS RZ, [RZ] ;  /* 0x00000000fffff984 */ /* 0x000fe20000000800 */
[----:B------:R-:W-:Y:S01]  /*40b0*/  @!PT LDS RZ, [RZ] ;  /* 0x00000000fffff984 */ /* 0x000fe20000000800 */
[----:B------:R-:W-:Y:S01]  /*40c0*/  @!PT LDS RZ, [RZ] ;  /* 0x00000000fffff984 */ /* 0x000fe20000000800 */
[----:B------:R2:W-:Y:S06]  /*40d0*/  MEMBAR.ALL.CTA ;  /* 0x0000000000007992 */ /* 0x0005ec0000008000 */
[----:B--2---:R-:W2:Y:S01]  /*40e0*/  FENCE.VIEW.ASYNC.S ;  /* 0x00000000000073c6 */ /* 0x004ea20000000000 */
[----:B------:R-:W-:-:S04]  /*40f0*/  PRMT R0, RZ, 0x654, R0 ;  /* 0x00000654ff007816 */ /* 0x000fc80000000000 */
[----:B--2---:R2:W-:Y:S01]  /*4100*/  SYNCS.ARRIVE.TRANS64.RED.A1T0 RZ, [R0+URZ], RZ ;  /* 0x000000ff00ff79a7 */ /* 0x0045e200081004ff */
[----:B-1----:R-:W-:Y:S01]  /*4110*/  LOP3.LUT P1, RZ, R6, 0x1, RZ, 0xc0, !PT ;  /* 0x0000000106ff7812 */ /* 0x002fe2000782c0ff */
[----:B--2---:R-:W-:-:S12]  /*4120*/  BRA.U UP2, `(.L_x_85) ;  /* 0x0000000102e07547 */ /* 0x004fd8000b800000 */
[----:B------:R-:W1:Y:S01]  /*4130*/  LDCU UR6, c[0x0][0x38c] ;  /* 0x00007180ff0677ac */ /* 0x000e620008000800 */
[----:B------:R-:W-:Y:S02]  /*4140*/  PLOP3.LUT P2, PT, PT, PT, PT, 0x80, 0x8 ;  /* 0x000000000008781c */ /* 0x000fe40003f4f070 */
[----:B------:R-:W-:Y:S01]  /*4150*/  SHF.L.U32 R4, R9, 0x1f, RZ ;  /* 0x0000001f09047819 */ /* 0x000fe200000006ff */
[----:B------:R-:W-:Y:S02]  /*4160*/  ULEA UR10, UR22, UR8, 0x3 ;  /* 0x00000008160a7291 */ /* 0x000fe4000f8e18ff */
[----:B------:R-:W-:Y:S02]  /*4170*/  ULEA UR11, UR22, UR24, 0x6 ;  /* 0x00000018160b7291 */ /* 0x000fe4000f8e30ff */
[----:B-1----:R-:W-:-:S06]  /*4180*/  UISETP.GE.AND UP0, UPT, UR6, 0x1, UPT ;  /* 0x000000010600788c */ /* 0x002fcc000bf06270 */
[----:B------:R-:W-:-:S05]  /*4190*/  PLOP3.LUT P0, PT, PT, PT, UP0, 0x80, 0x8 ;  /* 0x000000000008781c */ /* 0x000fca0003f0f008 */
[----:B------:R-:W-:-:S08]  /*41a0*/  @UP0 ULEA UR6, UR21, UR8, 0x3 ;  /* 0x0000000815060291 */ /* 0x000fd0000f8e18ff */
[----:B------:R-:W-:-:S04]  /*41b0*/  @P0 SHF.L.U32 R0, R2, 0x1f, RZ ;  /* 0x0000001f02000819 */ /* 0x000fc800000006ff */
[----:B------:R1:W2:Y:S01]  /*41c0*/  @P0 SYNCS.PHASECHK.TRANS64.TRYWAIT P2, [UR6], R0 ;  /* 0x00000000ff0005a7 */ /* 0x0002a20008041106 */
[----:B------:R-:W3:Y:S02]  /*41d0*/  SYNCS.PHASECHK.TRANS64.TRYWAIT P0, [UR10+0x1c0], R4 ;  /* 0x0001c004ff0075a7 */ /* 0x000ee4000800110a */
[----:B-123--:R-:W-:Y:S05]  /*41e0*/  @!P0 BRA `(.L_x_86) ;  /* 0x0000004c00fc8947 */ /* 0x00efea0003800000 */
.L_x_202:
[----:B------:R-:W-:Y:S01]  /*41f0*/  UMOV UR19, UR20 ;  /* 0x0000001400137c82 */ /* 0x000fe20008000000 */
[----:B------:R-:W-:Y:S05]  /*4200*/  BRA.U !UP0, `(.L_x_87) ;  /* 0x0000000108987547 */ /* 0x000fea000b800000 */
[----:B------:R-:W-:Y:S02]  /*4210*/  UIADD3 UR19, UPT, UPT, UR23, UR20, URZ ;  /* 0x0000001417137290 */ /* 0x000fe4000fffe0ff */
[----:B------:R-:W-:Y:S01]  /*4220*/  UPLOP3.LUT UP3, UPT, UPT, UPT, UPT, 0x40, 0x4 ;  /* 0x000000000004789c */ /* 0x000fe20003f6e870 */
[----:B------:R-:W-:Y:S01]  /*4230*/  UMOV UR18, UR7 ;  /* 0x0000000700127c82 */ /* 0x000fe20008000000 */
[----:B------:R-:W-:-:S09]  /*4240*/  UMOV UR17, UR21 ;  /* 0x0000001500117c82 */ /* 0x000fd20008000000 */
.L_x_90:
[----:B--2---:R-:W-:Y:S01]  /*4250*/  ULEA UR9, UR17, UR8, 0x3 ;  /* 0x0000000811097291 */ /* 0x004fe2000f8e18ff */
[----:B---3--:R-:W-:Y:S11]  /*4260*/  @P2 BRA `(.L_x_88) ;  /* 0x00000000000c2947 */ /* 0x008ff60003800000 */
[----:B-1----:R-:W-:Y:S04]  /*4270*/  SHF.L.U32 R4, R2, 0x1f, RZ ;  /* 0x0000001f02047819 */ /* 0x002fe800000006ff */
[----:B------:R-:W1:Y:S02]  /*4280*/  SYNCS.PHASECHK.TRANS64.TRYWAIT P0, [UR9], R4 ;  /* 0x00000004ff0075a7 */ /* 0x000e640008001109 */
[----:B-1----:R-:W-:Y:S05]  /*4290*/  @!P0 BRA `(.L_x_89) ;  /* 0x0000004c00e88947 */ /* 0x002fea0003800000 */
.L_x_88:
[----:B------:R-:W-:Y:S01]  /*42a0*/  UISETP.NE.AND UP0, UPT, UR18, 0x1, UPT ;  /* 0x000000011200788c */ /* 0x000fe2000bf05270 */
[----:B------:R-:W-:Y:S01]  /*42b0*/  PLOP3.LUT P2, PT, PT, PT, PT, 0x80, 0x8 ;  /* 0x000000000008781c */ /* 0x000fe20003f4f070 */
[----:B------:R-:W-:Y:S02]  /*42c0*/  UIADD3 UR21, UPT, UPT, UR17, 0x1, URZ ;  /* 0x0000000111157890 */ /* 0x000fe4000fffe0ff */
[----:B------:R-:W-:Y:S02]  /*42d0*/  ULEA UR30, UR17, UR15, 0x7 ;  /* 0x0000000f111e7291 */ /* 0x000fe4000f8e38ff */
[----:B------:R-:W-:Y:S01]  /*42e0*/  UISETP.NE.AND UP1, UPT, UR21, 0x14, UPT ;  /* 0x000000141500788c */ /* 0x000fe2000bf25270 */
[----:B------:R-:W-:Y:S01]  /*42f0*/  PLOP3.LUT P0, PT, PT, PT, UP0, 0x80, 0x8 ;  /* 0x000000000008781c */ /* 0x000fe20003f0f008 */
[----:B------:R-:W-:Y:S02]  /*4300*/  ULEA UR32, UR17, UR14, 0x9 ;  /* 0x0000000e11207291 */ /* 0x000fe4000f8e48ff */
[----:B------:R-:W-:Y:S02]  /*4310*/  USEL UR16, URZ, 0x1, UP1 ;  /* 0x00000001ff107887 */ /* 0x000fe40008800000 */
[----:B------:R-:W-:Y:S02]  /*4320*/  USEL UR21, UR21, URZ, UP1 ;  /* 0x000000ff15157287 */ /* 0x000fe40008800000 */
[----:B------:R-:W-:Y:S02]  /*4330*/  UIADD3 UR36, UPT, UPT, UR30, 0x2, URZ ;  /* 0x000000021e247890 */ /* 0x000fe4000fffe0ff */
[----:B------:R-:W-:Y:S01]  /*4340*/  @UP0 ULEA UR6, UR21, UR8, 0x3 ;  /* 0x0000000815060291 */ /* 0x000fe2000f8e18ff */
[----:B------:R-:W-:Y:S01]  /*4350*/  LOP3.LUT R2, R2, UR16, RZ, 0x3c, !PT ;  /* 0x0000001002027c12 */ /* 0x000fe2000f8e3cff */
[----:B------:R-:W-:Y:S02]  /*4360*/  UIADD3 UR34, UPT, UPT, UR32, 0x2, URZ ;  /* 0x0000000220227890 */ /* 0x000fe4000fffe0ff */
[----:B------:R-:W-:Y:S01]  /*4370*/  UIADD3 UR9, UPT, UPT, UR9, 0xa0, URZ ;  /* 0x000000a009097890 */ /* 0x000fe2000fffe0ff */
[----:B-1----:R-:W-:Y:S01]  /*4380*/  @P0 SHF.L.U32 R0, R2, 0x1f, RZ ;  /* 0x0000001f02000819 */ /* 0x002fe200000006ff */
[----:B------:R-:W-:Y:S01]  /*4390*/  UMOV UR31, 0x80004020 ;  /* 0x80004020001f7882 */ /* 0x000fe20000000000 */
[----:B------:R-:W-:Y:S01]  /*43a0*/  UMOV UR33, 0x80004020 ;  /* 0x8000402000217882 */ /* 0x000fe20000000000 */
[----:B------:R-:W-:Y:S01]  /*43b0*/  UMOV UR37, 0x80004020 ;  /* 0x8000402000257882 */ /* 0x000fe20000000000 */
[----:B------:R2:W3:Y:S01]  /*43c0*/  @P0 SYNCS.PHASECHK.TRANS64.TRYWAIT P2, [UR6], R0 ;  /* 0x00000000ff0005a7 */ /* 0x0004e20008041106 */
[----:B------:R-:W-:Y:S01]  /*43d0*/  UIADD3 UR20, UPT, UPT, UR20, 0x1, URZ ;  /* 0x0000000114147890 */ /* 0x000fe2000fffe0ff */
[----:B------:R2:W-:Y:S01]  /*43e0*/  UTCHMMA.2CTA gdesc[UR32], gdesc[UR30], tmem[UR11], tmem[UR28], idesc[UR29], UP3 ;  /* 0x00ff1c1e200075ea */ /* 0x0005e20009a0000b */
[----:B------:R-:W-:Y:S02]  /*43f0*/  UIADD3 UR18, UPT, UPT, UR18, -0x1, URZ ;  /* 0xffffffff12127890 */ /* 0x000fe4000fffe0ff */
[----:B------:R-:W-:Y:S02]  /*4400*/  UISETP.NE.AND UP0, UPT, UR20, UR19, UPT ;  /* 0x000000131400728c */ /* 0x000fe4000bf05270 */
[----:B------:R-:W-:Y:S01]  /*4410*/  UPLOP3.LUT UP3, UPT, UPT, UPT, UPT, 0x80, 0x8 ;  /* 0x000000000008789c */ /* 0x000fe20003f6f070 */
[----:B------:R-:W-:Y:S01]  /*4420*/  UMOV UR35, 0x80004020 ;  /* 0x8000402000237882 */ /* 0x000fe20000000000 */
[----:B------:R-:W-:Y:S01]  /*4430*/  UMOV UR17, UR21 ;  /* 0x0000001500117c82 */ /* 0x000fe20008000000 */
[----:B------:R2:W-:Y:S01]  /*4440*/  UTCHMMA.2CTA gdesc[UR34], gdesc[UR36], tmem[UR11], tmem[UR26], idesc[UR27], UPT ;  /* 0x00ff1a24220075ea */ /* 0x0005e2000ba0000b */
[----:B------:R2:W-:Y:S03]  /*4450*/  UTCBAR.2CTA.MULTICAST [UR9], URZ, UR13 ;  /* 0x000000ff090073e9 */ /* 0x0005e6000820080d */
[----:B------:R-:W-:Y:S05]  /*4460*/  BRA.U UP0, `(.L_x_90) ;  /* 0xfffffffd00787547 */ /* 0x000fea000b83ffff */
.L_x_87:
[----:B------:R-:W-:Y:S01]  /*4470*/  UIADD3 UR10, UPT, UPT, UR10, 0x1a0, URZ ;  /* 0x000001a00a0a7890 */ /* 0x000fe2000fffe0ff */
[----:B------:R-:W-:-:S08]  /*4480*/  UMOV UR20, UR19 ;  /* 0x0000001300147c82 */ /* 0x000fd00008000000 */
[----:B------:R4:W-:Y:S01]  /*4490*/  UTCBAR.2CTA.MULTICAST [UR10], URZ, UR12 ;  /* 0x000000ff0a0073e9 */ /* 0x0009e2000820080c */
[----:B------:R-:W-:Y:S02]  /*44a0*/  NOP ;  /* 0x0000000000007918 */ /* 0x000fe40000000000 */
.L_x_85:
[----:B------:R-:W-:Y:S01]  /*44b0*/  UIADD3 UR22, UPT, UPT, UR22, 0x1, URZ ;  /* 0x0000000116167890 */ /* 0x000fe2000fffe0ff */
[----:B------:R-:W-:-:S03]  /*44c0*/  ISETP.NE.AND P0, PT, R8, 0x2, PT ;  /* 0x000000020800780c */ /* 0x000fc60003f05270 */
[----:B------:R-:W-:Y:S01]  /*44d0*/  UISETP.NE.AND UP0, UPT, UR22, 0x4, UPT ;  /* 0x000000041600788c */ /* 0x000fe2000bf05270 */
[----:B-12---:R-:W-:Y:S02]  /*44e0*/  SEL R0, RZ, 0x1, P0 ;  /* 0x00000001ff007807 */ /* 0x006fe40000000000 */
[----:B------:R-:W-:Y:S01]  /*44f0*/  SEL R8, R8, RZ, P0 ;  /* 0x000000ff08087207 */ /* 0x000fe20000000000 */
[----:B------:R-:W-:Y:S01]  /*4500*/  USEL UR6, URZ, 0x1, UP0 ;  /* 0x00000001ff067887 */ /* 0x000fe20008000000 */
[----:B------:R-:W-:Y:S01]  /*4510*/  LOP3.LUT R3, R3, R0, RZ, 0x3c, !PT ;  /* 0x0000000003037212 */ /* 0x000fe200078e3cff */
[----:B------:R-:W-:-:S04]  /*4520*/  USEL UR22, UR22, URZ, UP0 ;  /* 0x000000ff16167287 */ /* 0x000fc80008000000 */
[----:B------:R-:W-:Y:S01]  /*4530*/  LOP3.LUT R9, R9, UR6, RZ, 0x3c, !PT ;  /* 0x0000000609097c12 */ /* 0x000fe2000f8e3cff */
[----:B------:R-:W-:Y:S07]  /*4540*/  @P1 BRA `(.L_x_91) ;  /* 0xfffffff800b01947 */ /* 0x000fee000383ffff */
[----:B------:R-:W1:Y:S01]  /*4550*/  S2UR UR6, SR_CgaCtaId ;  /* 0x00000000000679c3 */ /* 0x000e620000008800 */
[----:B------:R-:W-:Y:S01]  /*4560*/  ELECT P0, URZ, PT ;  /* 0x0000000000ff782f */ /* 0x000fe20003800000 */
[----:B------:R-:W-:Y:S01]  /*4570*/  HFMA2 R0, -RZ, RZ, 0, 5.9604644775390625e-08 ;  /* 0x00000001ff007431 */ /* 0x000fe200000001ff */
[----:B------:R-:W-:-:S05]  /*4580*/  UMOV UR7, 0x40 ;  /* 0x0000004000077882 */ /* 0x000fca0000000000 */
[----:B------:R-:W-:Y:S01]  /*4590*/  UVIRTCOUNT.DEALLOC.SMPOOL 0x80 ;  /* 0x000000800000784c */ /* 0x000fe20000000000 */
[----:B------:R-:W-:Y:S02]  /*45a0*/  UISETP.NE.AND UP0, UPT, UR5, URZ, UPT ;  /* 0x000000ff0500728c */ /* 0x000fe4000bf05270 */
[----:B-1----:R-:W-:-:S09]  /*45b0*/  ULEA UR6, UR6, UR7, 0x18 ;  /* 0x0000000706067291 */ /* 0x002fd2000f8ec0ff */
[----:B------:R1:W-:Y:S01]  /*45c0*/  @P0 STS.U8 [UR6+0x1c], R0 ;  /* 0x00001c00ff000988 */ /* 0x0003e20008000006 */
[----:B------:R-:W-:Y:S05]  /*45d0*/  BRA.U UP0, `(.L_x_92) ;  /* 0x0000000100a07547 */ /* 0x000fea000b800000 */
[----:B------:R-:W-:Y:S01]  /*45e0*/  UIADD3 UR5, UPT, UPT, UR8, 0x1c0, URZ ;  /* 0x000001c008057890 */ /* 0x000fe2000fffe0ff */
[----:B------:R-:W-:-:S03]  /*45f0*/  SHF.L.U32 R2, R9, 0x1f, RZ ;  /* 0x0000001f09027819 */ /* 0x000fc600000006ff */
[----:B------:R-:W-:-:S09]  /*4600*/  ULEA UR7, UR22, UR5, 0x3 ;  /* 0x0000000516077291 */ /* 0x000fd2000f8e18ff */
[----:B------:R-:W2:Y:S02]  /*4610*/  SYNCS.PHASECHK.TRANS64.TRYWAIT P0, [UR7], R2 ;  /* 0x00000002ff0075a7 */ /* 0x000ea40008001107 */
[----:B--2---:R-:W-:Y:S05]  /*4620*/  @!P0 BRA `(.L_x_93) ;  /* 0x0000004c001c8947 */ /* 0x004fea0003800000 */
.L_x_205:
[----:B------:R-:W-:-:S04]  /*4630*/  UIADD3 UR9, UPT, UPT, UR22, 0x1, URZ ;  /* 0x0000000116097890 */ /* 0x000fc8000fffe0ff */
[----:B------:R-:W-:-:S04]  /*4640*/  UISETP.NE.AND UP1, UPT, UR9, 0x4, UPT ;  /* 0x000000040900788c */ /* 0x000fc8000bf25270 */
[----:B----4-:R-:W-:Y:S02]  /*4650*/  USEL UR10, URZ, 0x1, UP1 ;  /* 0x00000001ff0a7887 */ /* 0x010fe40008800000 */
[----:B------:R-:W-:-:S04]  /*4660*/  USEL UR9, UR9, URZ, UP1 ;  /* 0x000000ff09097287 */ /* 0x000fc80008800000 */
[----:B------:R-:W-:Y:S01]  /*4670*/  ULEA UR7, UR9, UR5, 0x3 ;  /* 0x0000000509077291 */ /* 0x000fe2000f8e18ff */
[----:B-1----:R-:W-:-:S04]  /*4680*/  LOP3.LUT R2, R9, UR10, RZ, 0x3c, !PT ;  /* 0x0000000a09027c12 */ /* 0x002fc8000f8e3cff */
[----:B------:R-:W-:-:S04]  /*4690*/  SHF.L.U32 R3, R2, 0x1f, RZ ;  /* 0x0000001f02037819 */ /* 0x000fc800000006ff */
[----:B------:R-:W1:Y:S02]  /*46a0*/  SYNCS.PHASECHK.TRANS64.TRYWAIT P0, [UR7], R3 ;  /* 0x00000003ff0075a7 */ /* 0x000e640008001107 */
[----:B-1----:R-:W-:Y:S05]  /*46b0*/  @!P0 BRA `(.L_x_94) ;  /* 0x0000004c00108947 */ /* 0x002fea0003800000 */
.L_x_207:
        /* <DEDUP_REMOVED lines=9> */
.L_x_209:
[----:B------:R-:W-:-:S04]  /*4750*/  UIADD3 UR9, UPT, UPT, UR9, 0x1, URZ ;  /* 0x0000000109097890 */ /* 0x000fc8000fffe0ff */
[----:B------:R-:W-:-:S04]  /*4760*/  UISETP.NE.AND UP1, UPT, UR9, 0x4, UPT ;  /* 0x000000040900788c */ /* 0x000fc8000bf25270 */
[----:B------:R-:W-:Y:S02]  /*4770*/  USEL UR7, URZ, 0x1, UP1 ;  /* 0x00000001ff077887 */ /* 0x000fe40008800000 */
[----:B------:R-:W-:-:S04]  /*4780*/  USEL UR9, UR9, URZ, UP1 ;  /* 0x000000ff09097287 */ /* 0x000fc80008800000 */
[----:B------:R-:W-:Y:S01]  /*4790*/  ULEA UR9, UR9, UR5, 0x3 ;  /* 0x0000000509097291 */ /* 0x000fe2000f8e18ff */
[----:B------:R-:W-:-:S04]  /*47a0*/  LOP3.LUT R2, R2, UR7, RZ, 0x3c, !PT ;  /* 0x0000000702027c12 */ /* 0x000fc8000f8e3cff */
[----:B------:R-:W-:Y:S01]  /*47b0*/  SHF.L.U32 R2, R2, 0x1f, RZ ;  /* 0x0000001f02027819 */ /* 0x000fe200000006ff */
[----:B-1----:R-:W-:-:S04]  /*47c0*/  IMAD.U32 R0, RZ, RZ, UR9 ;  /* 0x00000009ff007e24 */ /* 0x002fc8000f8e00ff */
[----:B------:R1:W2:Y:S03]  /*47d0*/  SYNCS.PHASECHK.TRANS64.TRYWAIT P0, [R0+URZ], R2 ;  /* 0x00000002000075a7 */ /* 0x0002a600080011ff */
[----:B--2---:R-:W-:Y:S05]  /*47e0*/  @!P0 NANOSLEEP.SYNCS 0x989680 ;  /* 0x009896800000895d */ /* 0x004fea0003900000 */
[----:B------:R-:W2:Y:S02]  /*47f0*/  @!P0 SYNCS.PHASECHK.TRANS64 P0, [R0+URZ], R2 ;  /* 0x00000002000085a7 */ /* 0x000ea400080010ff */
[----:B--2---:R-:W-:Y:S05]  /*4800*/  @P0 BRA `(.L_x_96) ;  /* 0x0000000000200947 */ /* 0x004fea0003800000 */
.L_x_97:
[----:B--2---:R2:W4:Y:S02]  /*4810*/  SYNCS.PHASECHK.TRANS64.TRYWAIT P0, [R0+URZ], R2 ;  /* 0x00000002000075a7 */ /* 0x00452400080011ff */
[----:B----4-:R-:W-:Y:S05]  /*4820*/  @!P0 NANOSLEEP.SYNCS 0x989680 ;  /* 0x009896800000895d */ /* 0x010fea0003900000 */
[----:B------:R-:W4:Y:S02]  /*4830*/  @!P0 SYNCS.PHASECHK.TRANS64 P0, [R0+URZ], R2 ;  /* 0x00000002000085a7 */ /* 0x000f2400080010ff */
[----:B----4-:R-:W-:Y:S05]  /*4840*/  @!P0 BRA `(.L_x_97) ;  /* 0xfffffffc00f08947 */ /* 0x010fea000383ffff */
[----:B------:R-:W-:Y:S05]  /*4850*/  BRA `(.L_x_96) ;  /* 0x00000000000c7947 */ /* 0x000fea0003800000 */
.L_x_92:
[----:B------:R-:W-:-:S04]  /*4860*/  UIADD3 UR5, UPT, UPT, UR8, 0x200, URZ ;  /* 0x0000020008057890 */ /* 0x000fc8000fffe0ff */
[----:B------:R-:W-:-:S09]  /*4870*/  UPRMT UR5, UR4, 0x654, UR5 ;  /* 0x0000065404057896 */ /* 0x000fd20008000005 */
[----:B------:R-:W-:Y:S03]  /*4880*/  SYNCS.ARRIVE.TRANS64.RED.A1T0 RZ, [UR5], RZ ;  /* 0x000000ffffff79a7 */ /* 0x000fe60008100405 */
.L_x_96:
[----:B-12---:R-:W-:Y:S01]  /*4890*/  SHF.L.U32 R2, RZ, 0x1f, RZ ;  /* 0x0000001fff027819 */ /* 0x006fe200000006ff */
[----:B------:R-:W-:Y:S01]  /*48a0*/  UIADD3 UR5, UPT, UPT, UR8, 0x200, URZ ;  /* 0x0000020008057890 */ /* 0x000fe2000fffe0ff */
[----:B------:R-:W-:Y:S02]  /*48b0*/  PLOP3.LUT P0, PT, PT, PT, UP0, 0x80, 0x8 ;  /* 0x000000000008781c */ /* 0x000fe40003f0f008 */
[----:B------:R-:W1:Y:S02]  /*48c0*/  SYNCS.PHASECHK.TRANS64.TRYWAIT P1, [UR8+0x200], R2 ;  /* 0x00020002ff0075a7 */ /* 0x000e640008021108 */
[----:B-1----:R-:W-:Y:S09]  /*48d0*/  @!P1 BRA `(.L_x_98) ;  /* 0x0000004800b89947 */ /* 0x002ff20003800000 */
.L_x_211:
[----:B------:R-:W-:Y:S01]  /*48e0*/  @!UP0 UPRMT UR5, UR4, 0x654, UR5 ;  /* 0x0000065404058896 */ /* 0x000fe20008000005 */
[----:B------:R-:W-:Y:S02]  /*48f0*/  UMOV UR8, 0xffff ;  /* 0x0000ffff00087882 */ /* 0x000fe40000000000 */
[----:B------:R-:W-:-:S06]  /*4900*/  UMOV UR4, 0x1 ;  /* 0x0000000100047882 */ /* 0x000fcc0000000000 */
[----:B------:R-:W-:Y:S01]  /*4910*/  @!P0 SYNCS.ARRIVE.TRANS64.RED.A1T0 RZ, [UR5], RZ ;  /* 0x000000ffffff89a7 */ /* 0x000fe20008100405 */
[----:B------:R-:W-:Y:S01]  /*4920*/  NOP ;  /* 0x0000000000007918 */ /* 0x000fe20000000000 */
[----:B-1----:R-:W1:Y:S01]  /*4930*/  LDS R0, [UR6+0x14] ;  /* 0x00001406ff007984 */ /* 0x002e620008000800 */
[----:B------:R-:W-:-:S04]  /*4940*/  ULOP3.LUT UR5, UR24, 0xffff, URZ, 0xc0, !UPT ;  /* 0x0000ffff18057892 */ /* 0x000fc8000f8ec0ff */
[----:B------:R-:W-:-:S04]  /*4950*/  USHF.R.U32.HI UR5, URZ, 0x5, UR5 ;  /* 0x00000005ff057899 */ /* 0x000fc80008011605 */
[----:B------:R-:W-:Y:S02]  /*4960*/  USHF.L.U32 UR8, UR8, UR5, URZ ;  /* 0x0000000508087299 */ /* 0x000fe400080006ff */
[----:B------:R-:W-:-:S04]  /*4970*/  USHF.L.U32 UR4, UR4, UR5, URZ ;  /* 0x0000000504047299 */ /* 0x000fc800080006ff */
[----:B-1----:R-:W-:-:S04]  /*4980*/  LOP3.LUT R0, R0, UR8, RZ, 0xc0, !PT ;  /* 0x0000000800007c12 */ /* 0x002fc8000f8ec0ff */
[----:B------:R-:W-:-:S13]  /*4990*/  ISETP.NE.AND P0, PT, R0, UR8, PT ;  /* 0x0000000800007c0c */ /* 0x000fda000bf05270 */
[----:B------:R-:W-:Y:S05]  /*49a0*/  @P0 BRA `(.L_x_99) ;  /* 0x0000000000580947 */ /* 0x000fea0003800000 */
[----:B------:R-:W1:Y:S02]  /*49b0*/  LDS R0, [UR6+0x18] ;  /* 0x00001806ff007984 */ /* 0x000e640008000800 */
[----:B-1----:R-:W-:-:S04]  /*49c0*/  LOP3.LUT R0, R0, UR4, RZ, 0xc0, !PT ;  /* 0x0000000400007c12 */ /* 0x002fc8000f8ec0ff */
[----:B------:R-:W-:-:S13]  /*49d0*/  ISETP.NE.AND P0, PT, R0, UR4, PT ;  /* 0x0000000400007c0c */ /* 0x000fda000bf05270 */
[----:B------:R-:W-:Y:S05]  /*49e0*/  @P0 BRA `(.L_x_100) ;  /* 0x00000000003c0947 */ /* 0x000fea0003800000 */
[----:B------:R-:W1:Y:S01]  /*49f0*/  S2R R2, SR_LANEID ;  /* 0x0000000000027919 */ /* 0x000e620000000000 */
[----:B------:R-:W-:Y:S01]  /*4a00*/  ULOP3.LUT UR8, URZ, UR8, URZ, 0x33, !UPT ;  /* 0x00000008ff087292 */ /* 0x000fe2000f8e33ff */
[----:B------:R-:W-:Y:S02]  /*4a10*/  VOTEU.ANY UR7, UPT, PT ;  /* 0x0000000000077886 */ /* 0x000fe400038e0100 */
[----:B------:R-:W-:-:S03]  /*4a20*/  UFLO.U32 UR7, UR7 ;  /* 0x00000007000772bd */ /* 0x000fc600080e0000 */
[----:B------:R-:W-:-:S04]  /*4a30*/  IMAD.U32 R0, RZ, RZ, UR8 ;  /* 0x00000008ff007e24 */ /* 0x000fc8000f8e00ff */
[----:B------:R2:W3:Y:S02]  /*4a40*/  REDUX UR5, R0 ;  /* 0x00000000000573c4 */ /* 0x0004e40000000000 */
[----:B------:R1:W-:Y:S02]  /*4a50*/  UTCATOMSWS.AND URZ, UR8 ;  /* 0x0000000800ff79e3 */ /* 0x0003e40008000000 */
[----:B-1----:R-:W-:Y:S02]  /*4a60*/  ISETP.EQ.U32.AND P0, PT, R2, UR7, PT ;  /* 0x0000000702007c0c */ /* 0x002fe4000bf02070 */
[----:B--2---:R-:W-:Y:S02]  /*4a70*/  LOP3.LUT R0, RZ, UR4, RZ, 0x33, !PT ;  /* 0x00000004ff007c12 */ /* 0x004fe4000f8e33ff */
[----:B---3--:R-:W-:Y:S02]  /*4a80*/  MOV R2, UR5 ;  /* 0x0000000500027c02 */ /* 0x008fe40008000f00 */
[----:B------:R-:W1:Y:S07]  /*4a90*/  REDUX UR4, R0 ;  /* 0x00000000000473c4 */ /* 0x000e6e0000000000 */
[----:B------:R2:W-:Y:S01]  /*4aa0*/  @P0 ATOMS.AND RZ, [UR6+0x14], R2 ;  /* 0x00001402ffff098c */ /* 0x0005e2000a800006 */
[----:B-1----:R-:W-:-:S05]  /*4ab0*/  IMAD.U32 R0, RZ, RZ, UR4 ;  /* 0x00000004ff007e24 */ /* 0x002fca000f8e00ff */
[----:B------:R2:W-:Y:S01]  /*4ac0*/  @P0 ATOMS.AND RZ, [UR6+0x18], R0 ;  /* 0x00001800ffff098c */ /* 0x0005e2000a800006 */
[----:B------:R-:W-:Y:S05]  /*4ad0*/  BRA `(.L_x_101) ;  /* 0x0000000000147947 */ /* 0x000fea0003800000 */
.L_x_100:
[----:B------:R-:W-:Y:S02]  /*4ae0*/  MOV R2, 0x4b00 ;  /* 0x00004b0000027802 */ /* 0x000fe40000000f00 */
[----:B---345:R-:W-:Y:S05]  /*4af0*/  CALL.REL.NOINC `($__internal_0_$__cuda_sm10x_tcgen05_guardrail_trap_col_being_dealloced_not_returned_by_alloc) ;  /* 0x0000004c00247944 */ /* 0x038fea0003c00000 */
[----:B------:R-:W-:Y:S05]  /*4b00*/  BRA `(.L_x_101) ;  /* 0x0000000000087947 */ /* 0x000fea0003800000 */
.L_x_99:
[----:B------:R-:W-:Y:S02]  /*4b10*/  MOV R2, 0x4b30 ;  /* 0x00004b3000027802 */ /* 0x000fe40000000f00 */
[----:B---345:R-:W-:Y:S05]  /*4b20*/  CALL.REL.NOINC `($__internal_2_$__cuda_sm10x_tcgen05_guardrail_trap_unallocated_columns_being_dealloced) ;  /* 0x0000004c00307944 */ /* 0x038fea0003c00000 */
.L_x_101:
[----:B------:R-:W-:Y:S01]  /*4b30*/  NOP ;  /* 0x0000000000007918 */ /* 0x000fe20000000000 */
[----:B----4-:R-:W-:Y:S05]  /*4b40*/  EXIT ;  /* 0x000000000000794d */ /* 0x010fea0003800000 */
.L_x_72:
[----:B------:R-:W-:-:S09]  /*4b50*/  UISETP.NE.OR UP5, UPT, UR10, 0x3, !UP5 ;  /* 0x000000030a00788c */ /* 0x000fd2000efa5670 */
[----:B------:R-:W-:Y:S05]  /*4b60*/  BRA.U UP5, `(.L_x_102) ;  /* 0x0000000d05b07547 */ /* 0x000fea000b800000 */
[----:B------:R-:W1:Y:S01]  /*4b70*/  LDC R0, c[0x0][0xb30] ;  /* 0x0002cc00ff007b82 */ /* 0x000e620000000800 */
[----:B------:R-:W2:Y:S01]  /*4b80*/  LDCU.64 UR8, c[0x0][0x888] ;  /* 0x00011100ff0877ac */ /* 0x000ea20008000a00 */
[----:B------:R-:W-:Y:S02]  /*4b90*/  HFMA2 R27, -RZ, RZ, 0, 0 ;  /* 0x00000000ff1b7431 */ /* 0x000fe400000001ff */
[----:B------:R-:W-:Y:S01]  /*4ba0*/  IMAD.MOV.U32 R29, RZ, RZ, 0x1 ;  /* 0x00000001ff1d7424 */ /* 0x000fe200078e00ff */
[----:B------:R-:W-:Y:S01]  /*4bb0*/  MOV R25, 0x2000 ;  /* 0x0000200000197802 */ /* 0x000fe20000000f00 */
[----:B------:R-:W3:Y:S01]  /*4bc0*/  LDCU.64 UR4, c[0x0][0x890] ;  /* 0x00011200ff0477ac */ /* 0x000ee20008000a00 */
[----:B------:R-:W-:Y:S01]  /*4bd0*/  IMAD.MOV.U32 R28, RZ, RZ, RZ ;  /* 0x000000ffff1c7224 */ /* 0x000fe200078e00ff */
[----:B------:R-:W4:Y:S01]  /*4be0*/  LDC R24, c[0x0][0x370] ;  /* 0x0000dc00ff187b82 */ /* 0x000f220000000800 */
[----:B------:R-:W-:Y:S01]  /*4bf0*/  UMOV UR6, 0x400 ;  /* 0x0000040000067882 */ /* 0x000fe20000000000 */
[----:B------:R-:W-:-:S02]  /*4c00*/  UPLOP3.LUT UP1, UPT, UPT, UPT, UPT, 0x40, 0x4 ;  /* 0x000000000004789c */ /* 0x000fc40003f2e870 */
[----:B------:R-:W-:Y:S01]  /*4c10*/  ULEA UR6, UR37, UR6, 0x18 ;  /* 0x0000000625067291 */ /* 0x000fe2000f8ec0ff */
[----:B------:R-:W-:-:S03]  /*4c20*/  UMOV UR13, URZ ;  /* 0x000000ff000d7c82 */ /* 0x000fc60008000000 */
[----:B------:R-:W4:Y:S01]  /*4c30*/  LDC R3, c[0x0][0xb0c] ;  /* 0x0002c300ff037b82 */ /* 0x000f220000000800 */
[----:B--2---:R-:W-:Y:S02]  /*4c40*/  UISETP.NE.U32.AND UP3, UPT, UR8, URZ, UPT ;  /* 0x000000ff0800728c */ /* 0x004fe4000bf65070 */
[----:B---3--:R-:W-:-:S05]  /*4c50*/  UISETP.NE.U32.AND UP4, UPT, UR4, URZ, UPT ;  /* 0x000000ff0400728c */ /* 0x008fca000bf85070 */
[----:B------:R-:W2:Y:S01]  /*4c60*/  LDC R18, c[0x0][0xb20] ;  /* 0x0002c800ff127b82 */ /* 0x000ea20000000800 */
[----:B-1----:R-:W-:Y:S01]  /*4c70*/  ISETP.NE.AND P1, PT, R0, 0x1, PT ;  /* 0x000000010000780c */ /* 0x002fe20003f25270 */
[----:B------:R-:W-:Y:S02]  /*4c80*/  UISETP.NE.AND.EX UP3, UPT, UR9, URZ, UPT, UP3 ;  /* 0x000000ff0900728c */ /* 0x000fe4000bf65330 */
[----:B------:R-:W-:-:S04]  /*4c90*/  UISETP.NE.AND.EX UP4, UPT, UR5, URZ, UPT, UP4 ;  /* 0x000000ff0500728c */ /* 0x000fc8000bf85340 */
[----:B------:R-:W1:Y:S08]  /*4ca0*/  LDC.64 R30, c[0x0][0x348] ;  /* 0x0000d200ff1e7b82 */ /* 0x000e700000000a00 */
[----:B------:R-:W3:Y:S08]  /*4cb0*/  LDC.64 R16, c[0x0][0xb10] ;  /* 0x0002c400ff107b82 */ /* 0x000ef00000000a00 */
[----:B------:R-:W1:Y:S08]  /*4cc0*/  LDC.64 R6, c[0x0][0xb18] ;  /* 0x0002c600ff067b82 */ /* 0x000e700000000a00 */
[----:B------:R-:W1:Y:S08]  /*4cd0*/  LDC.64 R4, c[0x0][0xb28] ;  /* 0x0002ca00ff047b82 */ /* 0x000e700000000a00 */
[----:B--2-4-:R-:W1:Y:S02]  /*4ce0*/  LDC R19, c[0x0][0x374] ;  /* 0x0000dd00ff137b82 */ /* 0x014e640000000800 */
.L_x_111:
[C---:B------:R-:W-:Y:S02]  /*4cf0*/  LEA R0, R28.reuse, UR6, 0x3 ;  /* 0x000000061c007c11 */ /* 0x040fe4000f8e18ff */
[----:B------:R-:W-:Y:S02]  /*4d00*/  SHF.L.U32 R2, R27, 0x1f, RZ ;  /* 0x0000001f1b027819 */ /* 0x000fe400000006ff */
[----:B------:R-:W-:Y:S02]  /*4d10*/  LEA R20, R28, UR6, 0x4 ;  /* 0x000000061c147c11 */ /* 0x000fe4000f8e20ff */
[----:B--2---:R-:W2:Y:S02]  /*4d20*/  SYNCS.PHASECHK.TRANS64.TRYWAIT P0, [R0+URZ+0x180], R2 ;  /* 0x00018002000075a7 */ /* 0x004ea400080011ff */
[----:B--2---:R-:W-:Y:S05]  /*4d30*/  @!P0 BRA `(.L_x_103) ;  /* 0x0000004400b88947 */ /* 0x004fea0003800000 */
.L_x_212:
[----:B------:R-:W-:Y:S01]  /*4d40*/  ISETP.GE.AND P0, PT, R40, 0x1, PT ;  /* 0x000000012800780c */ /* 0x000fe20003f06270 */
[----:B------:R-:W4:Y:S01]  /*4d50*/  LDS.128 R20, [R20+0x210] ;  /* 0x0002100014147984 */ /* 0x000f220000000c00 */
[----:B--2---:R-:W-:Y:S01]  /*4d60*/  VIADD R0, R0, 0x190 ;  /* 0x0000019000007836 */ /* 0x004fe20000000000 */
[----:B------:R-:W-:Y:S01]  /*4d70*/  @!PT LDS RZ, [RZ] ;  /* 0x00000000fffff984 */ /* 0x000fe20000000800 */
[----:B------:R-:W-:Y:S01]  /*4d80*/  @!PT LDS RZ, [RZ] ;  /* 0x00000000fffff984 */ /* 0x000fe20000000800 */
[----:B------:R-:W-:Y:S01]  /*4d90*/  @!PT LDS RZ, [RZ] ;  /* 0x00000000fffff984 */ /* 0x000fe20000000800 */
[----:B------:R-:W-:Y:S01]  /*4da0*/  @!PT LDS RZ, [RZ] ;  /* 0x00000000fffff984 */ /* 0x000fe20000000800 */
[----:B------:R2:W-:Y:S06]  /*4db0*/  MEMBAR.ALL.CTA ;  /* 0x0000000000007992 */ /* 0x0005ec0000008000 */
[----:B--2---:R-:W2:Y:S01]  /*4dc0*/  FENCE.VIEW.ASYNC.S ;  /* 0x00000000000073c6 */ /* 0x004ea20000000000 */
[----:B------:R-:W-:Y:S04]  /*4dd0*/  PRMT R0, RZ, 0x654, R0 ;  /* 0x00000654ff007816 */ /* 0x000fe80000000000 */
[----:B--2---:R2:W-:Y:S01]  /*4de0*/  SYNCS.ARRIVE.TRANS64.RED.A1T0 RZ, [R0+URZ], RZ ;  /* 0x000000ff00ff79a7 */ /* 0x0045e200081004ff */
[----:B----4-:R-:W-:Y:S11]  /*4df0*/  LOP3.LUT P3, RZ, R22, 0x1, RZ, 0xc0, !PT ;  /* 0x0000000116ff7812 */ /* 0x010ff6000786c0ff */
[----:B------:R-:W-:Y:S02]  /*4e00*/  @!UPT UIADD3 URZ, UPT, UPT, URZ, URZ, URZ ;  /* 0x000000fffffff290 */ /* 0x000fe4000fffe0ff */
[----:B------:R-:W-:Y:S02]  /*4e10*/  @P3 MOV R11, R20 ;  /* 0x00000014000b3202 */ /* 0x000fe40000000f00 */
[----:B------:R-:W-:Y:S01]  /*4e20*/  @P3 LOP3.LUT R10, R21, 0xffff, RZ, 0xc0, !PT ;  /* 0x0000ffff150a3812 */ /* 0x000fe200078ec0ff */
[----:B--2---:R-:W-:Y:S06]  /*4e30*/  @!P0 BRA `(.L_x_104) ;  /* 0x0000000000a48947 */ /* 0x004fec0003800000 */
[-C--:B-1----:R-:W-:Y:S01]  /*4e40*/  IMAD.HI.U32 R0, R19, R7.reuse, RZ ;  /* 0x0000000713007227 */ /* 0x082fe200078e00ff */
[----:B------:R-:W-:Y:S02]  /*4e50*/  ISETP.NE.AND P0, PT, R6, 0x1, PT ;  /* 0x000000010600780c */ /* 0x000fe40003f05270 */
[----:B------:R-:W-:Y:S01]  /*4e60*/  ISETP.NE.AND P2, PT, R40, 0x1, PT ;  /* 0x000000012800780c */ /* 0x000fe20003f45270 */
[----:B---3--:R-:W-:Y:S01]  /*4e70*/  IMAD.HI.U32 R9, R24, R16, RZ ;  /* 0x0000001018097227 */ /* 0x008fe200078e00ff */
[----:B------:R-:W-:Y:S02]  /*4e80*/  SHF.R.U32.HI R0, RZ, R18, R0 ;  /* 0x00000012ff007219 */ /* 0x000fe40000011600 */
[----:B------:R-:W-:Y:S01]  /*4e90*/  ISETP.NE.AND P4, PT, R3, 0x1, PT ;  /* 0x000000010300780c */ /* 0x000fe20003f85270 */
[----:B------:R-:W-:Y:S01]  /*4ea0*/  IMAD.HI.U32 R13, R10, R7, RZ ;  /* 0x000000070a0d7227 */ /* 0x000fe200078e00ff */
[----:B------:R-:W-:Y:S02]  /*4eb0*/  SHF.R.U32.HI R9, RZ, R17, R9 ;  /* 0x00000011ff097219 */ /* 0x000fe40000011609 */
[----:B------:R-:W-:Y:S01]  /*4ec0*/  SEL R0, R19, R0, !P0 ;  /* 0x0000000013007207 */ /* 0x000fe20004000000 */
[----:B------:R-:W-:Y:S01]  /*4ed0*/  IMAD.HI.U32 R12, R11, R16, RZ ;  /* 0x000000100b0c7227 */ /* 0x000fe200078e00ff */
[----:B------:R-:W-:Y:S03]  /*4ee0*/  SEL R9, R24, R9, !P4 ;  /* 0x0000000918097207 */ /* 0x000fe60006000000 */
[-C--:B------:R-:W-:Y:S01]  /*4ef0*/  IMAD.HI.U32 R8, R0, R4.reuse, RZ ;  /* 0x0000000400087227 */ /* 0x080fe200078e00ff */
[----:B------:R-:W-:Y:S03]  /*4f00*/  SHF.R.U32.HI R12, RZ, R17, R12 ;  /* 0x00000011ff0c7219 */ /* 0x000fe6000001160c */
[----:B------:R-:W-:Y:S01]  /*4f10*/  IMAD.HI.U32 R2, R9, R4, RZ ;  /* 0x0000000409027227 */ /* 0x000fe200078e00ff */
[-C--:B------:R-:W-:Y:S02]  /*4f20*/  @P2 SHF.R.U32.HI R0, RZ, R5.reuse, R8 ;  /* 0x00000005ff002219 */ /* 0x080fe40000011608 */
[----:B------:R-:W-:Y:S02]  /*4f30*/  SHF.R.U32.HI R8, RZ, R18, R13 ;  /* 0x00000012ff087219 */ /* 0x000fe4000001160d */
[----:B------:R-:W-:Y:S01]  /*4f40*/  @P2 SHF.R.U32.HI R9, RZ, R5, R2 ;  /* 0x00000005ff092219 */ /* 0x000fe20000011602 */
[----:B------:R-:W-:Y:S01]  /*4f50*/  IMAD R0, R40, R0, RZ ;  /* 0x0000000028007224 */ /* 0x000fe200078e02ff */
[----:B------:R-:W-:Y:S02]  /*4f60*/  SEL R8, R10, R8, !P0 ;  /* 0x000000080a087207 */ /* 0x000fe40004000000 */
[----:B------:R-:W-:Y:S01]  /*4f70*/  SEL R2, R11, R12, !P4 ;  /* 0x0000000c0b027207 */ /* 0x000fe20006000000 */
[----:B------:R-:W-:Y:S01]  /*4f80*/  IMAD R12, R40, R9, RZ ;  /* 0x00000009280c7224 */ /* 0x000fe200078e02ff */
[C---:B------:R-:W-:Y:S01]  /*4f90*/  ISETP.GE.AND P0, PT, R8.reuse, R0, PT ;  /* 0x000000000800720c */ /* 0x040fe20003f06270 */
[----:B------:R-:W-:Y:S03]  /*4fa0*/  IMAD.HI.U32 R0, R8, R4, RZ ;  /* 0x0000000408007227 */ /* 0x000fe600078e00ff */
[----:B------:R-:W-:Y:S02]  /*4fb0*/  ISETP.GE.OR P0, PT, R2, R12, P0 ;  /* 0x0000000c0200720c */ /* 0x000fe40000706670 */
[-C--:B------:R-:W-:Y:S04]  /*4fc0*/  SHF.R.U32.HI R0, RZ, R5.reuse, R0 ;  /* 0x00000005ff007219 */ /* 0x080fe80000011600 */
[----:B------:R-:W-:Y:S05]  /*4fd0*/  SEL R13, R8, R0, !P2 ;  /* 0x00000000080d7207 */ /* 0x000fea0005000000 */
[----:B------:R-:W-:Y:S02]  /*4fe0*/  IMAD.MOV R12, RZ, RZ, -R13 ;  /* 0x000000ffff0c7224 */ /* 0x000fe400078e0a0d */
[----:B------:R-:W-:Y:S04]  /*4ff0*/  @!P0 IMAD.HI.U32 R0, R2, R4, RZ ;  /* 0x0000000402008227 */ /* 0x000fe800078e00ff */
[----:B------:R-:W-:Y:S01]  /*5000*/  IMAD R12, R40, R12, R8 ;  /* 0x0000000c280c7224 */ /* 0x000fe200078e0208 */
[----:B------:R-:W-:Y:S04]  /*5010*/  @!P0 SHF.R.U32.HI R0, RZ, R5, R0 ;  /* 0x00000005ff008219 */ /* 0x000fe80000011600 */
[----:B------:R-:W-:Y:S04]  /*5020*/  @!P0 SEL R0, R2, R0, !P2 ;  /* 0x0000000002008207 */ /* 0x000fe80005000000 */
[----:B------:R-:W-:Y:S01]  /*5030*/  @!P0 IADD3 R13, PT, PT, R13, -R0, RZ ;  /* 0x800000000d0d8210 */ /* 0x000fe20007ffe0ff */
[----:B------:R-:W-:Y:S01]  /*5040*/  @!P0 IMAD R0, R9, R12, R0 ;  /* 0x0000000c09008224 */ /* 0x000fe200078e0200 */
[----:B------:R-:W-:Y:S01]  /*5050*/  IADD3 R9, PT, PT, -R8, RZ, RZ ;  /* 0x000000ff08097210 */ /* 0x000fe20007ffe1ff */
[--C-:B------:R-:W-:Y:S02]  /*5060*/  IMAD.MOV R12, RZ, RZ, -R2.reuse ;  /* 0x000000ffff0c7224 */ /* 0x100fe400078e0a02 */
[----:B------:R-:W-:Y:S02]  /*5070*/  @!P0 IMAD R8, R13, R40, R2 ;  /* 0x000000280d088224 */ /* 0x000fe400078e0202 */
[----:B------:R-:W-:Y:S02]  /*5080*/  @!P0 IMAD.MOV.U32 R2, RZ, RZ, R0 ;  /* 0x000000ffff028224 */ /* 0x000fe400078e0000 */
[----:B------:R-:W-:Y:S02]  /*5090*/  IMAD R11, R3, R12, R11 ;  /* 0x0000000c030b7224 */ /* 0x000fe400078e020b */
[----:B------:R-:W-:Y:S02]  /*50a0*/  IMAD R10, R6, R9, R10 ;  /* 0x00000009060a7224 */ /* 0x000fe400078e020a */
[----:B------:R-:W-:Y:S02]  /*50b0*/  IMAD R11, R2, R3, R11 ;  /* 0x00000003020b7224 */ /* 0x000fe400078e020b */
[----:B------:R-:W-:Y:S02]  /*50c0*/  IMAD R10, R8, R6, R10 ;  /* 0x00000006080a7224 */ /* 0x000fe400078e020a */
.L_x_104:
[----:B------:R-:W-:Y:S05]  /*50d0*/  BRA.U UP1, `(.L_x_105) ;  /* 0x0000000101107547 */ /* 0x000fea000b800000 */
[----:B------:R-:W-:Y:S04]  /*50e0*/  MOV R2, UR7 ;  /* 0x0000000700027c02 */ /* 0x000fe80008000f00 */
[----:B------:R-:W-:Y:S04]  /*50f0*/  SHF.L.U32 R2, R2, 0x1f, RZ ;  /* 0x0000001f02027819 */ /* 0x000fe800000006ff */
[----:B------:R-:W2:Y:S02]  /*5100*/  SYNCS.PHASECHK.TRANS64.TRYWAIT P0, [UR6+0x178], R2 ;  /* 0x00017802ff0075a7 */ /* 0x000ea40008001106 */
[----:B--2---:R-:W-:Y:S05]  /*5110*/  @!P0 BRA `(.L_x_106) ;  /* 0x0000004000d48947 */ /* 0x004fea0003800000 */
.L_x_105:
[----:B------:R-:W-:Y:S02]  /*5120*/  R2UR UR11, R14 ;  /* 0x000000000e0b72ca */ /* 0x000fe400000e0000 */
[----:B------:R-:W-:Y:S02]  /*5130*/  R2UR UR10, R15 ;  /* 0x000000000f0a72ca */ /* 0x000fe400000e0000 */
[----:B------:R-:W-:Y:S04]  /*5140*/  ISETP.NE.U32.AND P2, PT, RZ, UR4, PT ;  /* 0x00000004ff007c0c */ /* 0x000fe8000bf45070 */
[----:B------:R-:W-:Y:S05]  /*5150*/  ISETP.NE.AND.EX P2, PT, RZ, UR5, PT, P2 ;  /* 0x00000005ff007c0c */ /* 0x000fea000bf45320 */
[----:B------:R-:W-:Y:S02]  /*5160*/  USHF.L.U32 UR11, UR11, 0x7, URZ ;  /* 0x000000070b0b7899 */ /* 0x000fe400080006ff */
[----:B------:R-:W-:Y:S01]  /*5170*/  USHF.L.U32 UR10, UR10, 0x6, URZ ;  /* 0x000000060a0a7899 */ /* 0x000fe200080006ff */
[----:B------:R-:W-:Y:S11]  /*5180*/  BRA.U !UP4, `(.L_x_107) ;  /* 0x000000010c347547 */ /* 0x000ff6000b800000 */
[----:B------:R-:W-:Y:S01]  /*5190*/  UPLOP3.LUT UP0, UPT, UPT, UPT, UP3, 0x80, 0x8 ;  /* 0x000000000008789c */ /* 0x000fe20003f0f030 */
[----:B--2---:R-:W-:Y:S02]  /*51a0*/  HFMA2 R0, -RZ, RZ, 0, 5.9604644775390625e-08 ;  /* 0x00000001ff007431 */ /* 0x004fe400000001ff */
[----:B------:R-:W-:Y:S03]  /*51b0*/  IMAD.MOV.U32 R92, RZ, RZ, 0x1 ;  /* 0x00000001ff5c7424 */ /* 0x000fe600078e00ff */
[----:B------:R-:W-:Y:S05]  /*51c0*/  PLOP3.LUT P0, PT, PT, PT, UP0, 0x80, 0x8 ;  /* 0x000000000008781c */ /* 0x000fea0003f0f008 */
[----:B------:R-:W2:Y:S01]  /*51d0*/  @UP0 LDCU.64 UR14, c[0x0][0x888] ;  /* 0x00011100ff0e07ac */ /* 0x000ea20008000a00 */
[----:B------:R-:W-:Y:S07]  /*51e0*/  @UP0 UIMAD UR8, UR36, UR4, URZ ;  /* 0x00000004240802a4 */ /* 0x000fee000f8e02ff */
[----:B------:R-:W-:Y:S01]  /*51f0*/  @!P0 PRMT R92, R0, 0x7610, R92 ;  /* 0x00007610005c8816 */ /* 0x000fe2000000005c */
[----:B--2---:R-:W-:Y:S03]  /*5200*/  @UP0 UIMAD.WIDE UR14, UR8, 0x4, UR14 ;  /* 0x00000004080e08a5 */ /* 0x004fe6000f8e020e */
[----:B------:R-:W2:Y:S03]  /*5210*/  @!UP0 LDCU UR8, c[0x0][0x880] ;  /* 0x00011000ff0887ac */ /* 0x000ea60008000800 */
[----:B------:R-:W-:Y:S01]  /*5220*/  IMAD.U32 R8, RZ, RZ, UR14 ;  /* 0x0000000eff087e24 */ /* 0x000fe2000f8e00ff */
[----:B------:R-:W-:Y:S05]  /*5230*/  MOV R9, UR15 ;  /* 0x0000000f00097c02 */ /* 0x000fea0008000f00 */
[----:B-----5:R4:W5:Y:S02]  /*5240*/  @P0 LDG.E R49, desc[UR46][R8.64] ;  /* 0x0000002e08310981 */ /* 0x020964000c1e1900 */
[----:B--2-4-:R-:W-:Y:S07]  /*5250*/  @!P0 IMAD.U32 R49, RZ, RZ, UR8 ;  /* 0x00000008ff318e24 */ /* 0x014fee000f8e00ff */
.L_x_107:
[----:B-----5:R-:W-:Y:S01]  /*5260*/  @!P2 FSETP.EQ.AND P0, PT, R49, RZ, PT ;  /* 0x000000ff3100a20b */ /* 0x020fe20003f02000 */
[----:B------:R-:W-:Y:S01]  /*5270*/  @!UPT UIADD3 URZ, UPT, UPT, URZ, URZ, URZ ;  /* 0x000000fffffff290 */ /* 0x000fe2000fffe0ff */
[----:B------:R-:W-:Y:S11]  /*5280*/  @!P2 BRA `(.L_x_108) ;  /* 0x000000000014a947 */ /* 0x000ff60003800000 */
[----:B------:R-:W-:Y:S02]  /*5290*/  LOP3.LUT P2, RZ, R92, 0xff, RZ, 0xc0, !PT ;  /* 0x000000ff5cff7812 */ /* 0x000fe4000784c0ff */
[----:B------:R-:W-:Y:S04]  /*52a0*/  PLOP3.LUT P0, PT, PT, PT, UP0, 0x80, 0x8 ;  /* 0x000000000008781c */ /* 0x000fe80003f0f008 */
[----:B------:R-:W-:Y:S07]  /*52b0*/  PLOP3.LUT P0, PT, P0, PT, PT, 0x8, 0x80 ;  /* 0x000000000080781c */ /* 0x000fee000070e170 */
[----:B------:R-:W-:Y:S11]  /*52c0*/  @P2 FSETP.EQ.AND P0, PT, R49, RZ, PT ;  /* 0x000000ff3100220b */ /* 0x000ff60003f02000 */
[----:B------:R-:W-:Y:S02]  /*52d0*/  @!UPT UIADD3 URZ, UPT, UPT, URZ, URZ, URZ ;  /* 0x000000fffffff290 */ /* 0x000fe4000fffe0ff */
.L_x_108:
[----:B------:R-:W-:Y:S01]  /*52e0*/  ULEA UR15, UR13, UR6, 0x3 ;  /* 0x000000060d0f7291 */ /* 0x000fe2000f8e18ff */
[----:B------:R-:W-:Y:S02]  /*52f0*/  SHF.L.U32 R9, R29, 0x1f, RZ ;  /* 0x0000001f1d097819 */ /* 0x000fe400000006ff */
[----:B------:R-:W-:Y:S04]  /*5300*/  ELECT P4, URZ, PT ;  /* 0x0000000000ff782f */ /* 0x000fe80003880000 */
[----:B------:R-:W-:Y:S02]  /*5310*/  PLOP3.LUT P4, PT, P0, P4, PT, 0xf2, 0x2f ;  /* 0x00000000002f781c */ /* 0x000fe40000789e72 */
[----:B------:R-:W4:Y:S11]  /*5320*/  SYNCS.PHASECHK.TRANS64.TRYWAIT P2, [UR15+0x158], R9 ;  /* 0x00015809ff0075a7 */ /* 0x000f36000804110f */
[----:B-1----:R-:W-:Y:S05]  /*5330*/  @!P4 IADD3 R8, P0, PT, R30, 0x580, RZ ;  /* 0x000005801e08c810 */ /* 0x002fea0007f1e0ff */
[----:B--2---:R-:W-:Y:S01]  /*5340*/  @!P4 IMAD.X R2, RZ, RZ, R31, P0 ;  /* 0x000000ffff02c224 */ /* 0x004fe200000e061f */
[----:B----4-:R-:W-:Y:S07]  /*5350*/  @!P2 BRA `(.L_x_109) ;  /* 0x00000040005ca947 */ /* 0x010fee0003800000 */
.L_x_215:
[----:B------:R-:W2:Y:S01]  /*5360*/  LDC.64 R12, c[0x0][0xb18] ;  /* 0x0002c600ff0c7b82 */ /* 0x000ea20000000a00 */
[----:B------:R-:W-:Y:S01]  /*5370*/  @!P4 R2UR UR8, R2 ;  /* 0x000000000208c2ca */ /* 0x000fe200000e0000 */
[----:B------:R-:W-:Y:S01]  /*5380*/  VOTEU.ALL UP2, P4 ;  /* 0x0000000000ff7886 */ /* 0x000fe20002040000 */
[----:B------:R-:W-:Y:S01]  /*5390*/  @!P4 R2UR UR9, R8 ;  /* 0x000000000809c2ca */ /* 0x000fe200000e0000 */
[----:B------:R-:W-:Y:S01]  /*53a0*/  VOTEU.ALL UP1, P4 ;  /* 0x0000000000ff7886 */ /* 0x000fe20002020000 */
[----:B-1----:R-:W-:Y:S03]  /*53b0*/  @!P4 IMAD.MOV.U32 R0, RZ, RZ, 0x2000 ;  /* 0x00002000ff00c424 */ /* 0x002fe600078e00ff */
[----:B------:R-:W1:Y:S01]  /*53c0*/  @!P1 LDC R2, c[0x0][0xb0c] ;  /* 0x0002c300ff029b82 */ /* 0x000e620000000800 */
[----:B------:R-:W-:Y:S01]  /*53d0*/  UMOV UR20, 0x0 ;  /* 0x0000000000147882 */ /* 0x000fe20000000000 */
[----:B------:R-:W-:Y:S01]  /*53e0*/  UMOV UR21, 0x10000000 ;  /* 0x1000000000157882 */ /* 0x000fe20000000000 */
[----:B------:R-:W-:Y:S01]  /*53f0*/  UMOV UR12, UR36 ;  /* 0x00000024000c7c82 */ /* 0x000fe20008000000 */
[----:B------:R-:W-:Y:S01]  /*5400*/  UIADD3 UR14, UPT, UPT, UR13, 0x1, URZ ;  /* 0x000000010d0e7890 */ /* 0x000fe2000fffe0ff */
[----:B------:R-:W-:Y:S01]  /*5410*/  @P3 SHF.R.U32.HI R26, RZ, 0x10, R21 ;  /* 0x00000010ff1a3819 */ /* 0x000fe20000011615 */
[----:B------:R-:W-:Y:S02]  /*5420*/  VIADD R28, R28, 0x1 ;  /* 0x000000011c1c7836 */ /* 0x000fe40000000000 */
[----:B------:R-:W-:Y:S01]  /*5430*/  IMAD.U32 R9, RZ, RZ, UR8 ;  /* 0x00000008ff097e24 */ /* 0x000fe2000f8e00ff */
[----:B------:R-:W-:Y:S01]  /*5440*/  @!UP2 ULEA UR8, UR13, UR6, 0xd ;  /* 0x000000060d08a291 */ /* 0x000fe2000f8e68ff */
[----:B------:R-:W-:Y:S01]  /*5450*/  IMAD.U32 R8, RZ, RZ, UR9 ;  /* 0x00000009ff087e24 */ /* 0x000fe2000f8e00ff */
[----:B------:R-:W-:Y:S02]  /*5460*/  UIADD3 UR9, UPT, UPT, UR15, 0x140, URZ ;  /* 0x000001400f097890 */ /* 0x000fe4000fffe0ff */
[----:B------:R-:W-:Y:S01]  /*5470*/  @!P4 R2UR UR19, R9 ;  /* 0x000000000913c2ca */ /* 0x000fe200000e0000 */
[----:B------:R-:W-:Y:S01]  /*5480*/  @!UP2 UIADD3 UR8, UPT, UPT, UR8, 0x400, URZ ;  /* 0x000004000808a890 */ /* 0x000fe2000fffe0ff */
[----:B------:R-:W-:Y:S01]  /*5490*/  @!P4 R2UR UR18, R8 ;  /* 0x000000000812c2ca */ /* 0x000fe200000e0000 */
[----:B------:R-:W-:Y:S01]  /*54a0*/  UISETP.NE.AND UP5, UPT, UR14, 0x3, UPT ;  /* 0x000000030e00788c */ /* 0x000fe2000bfa5270 */
[----:B------:R-:W4:Y:S01]  /*54b0*/  LDC.64 R8, c[0x0][0xb10] ;  /* 0x0002c400ff087b82 */ /* 0x000f220000000a00 */
[----:B------:R-:W-:Y:S02]  /*54c0*/  UPRMT UR16, UR37, 0x654, UR9 ;  /* 0x0000065425107896 */ /* 0x000fe40008000009 */
[----:B------:R-:W-:Y:S02]  /*54d0*/  USEL UR17, URZ, 0x1, UP5 ;  /* 0x00000001ff117887 */ /* 0x000fe4000a800000 */
[----:B------:R-:W-:Y:S04]  /*54e0*/  USEL UR14, UR14, URZ, UP5 ;  /* 0x000000ff0e0e7287 */ /* 0x000fe8000a800000 */
[----:B------:R-:W-:Y:S01]  /*54f0*/  ULEA UR13, UR14, UR6, 0x3 ;  /* 0x000000060e0d7291 */ /* 0x000fe2000f8e18ff */
[----:B------:R-:W-:Y:S01]  /*5500*/  LOP3.LUT R29, R29, UR17, RZ, 0x3c, !PT ;  /* 0x000000111d1d7c12 */ /* 0x000fe2000f8e3cff */
[----:B------:R1:W-:Y:S01]  /*5510*/  @!UP1 UTMALDG.3D [UR8], [UR18], desc[UR20] ;  /* 0x00001408120095b4 */ /* 0x0003e20008011000 */
[----:B------:R5:W-:Y:S02]  /*5520*/  @!P4 SYNCS.ARRIVE.TRANS64.RED.A0TR RZ, [UR15+0x140], R0 ;  /* 0x00014000ffffc9a7 */ /* 0x000be4000830040f */
[----:B------:R-:W-:Y:S01]  /*5530*/  SHF.L.U32 R14, R29, 0x1f, RZ ;  /* 0x0000001f1d0e7819 */ /* 0x000fe200000006ff */
[C---:B----4-:R-:W-:Y:S01]  /*5540*/  @!P1 IMAD.HI.U32 R8, R11.reuse, R8, RZ ;  /* 0x000000080b089227 */ /* 0x050fe200078e00ff */
[----:B--2---:R-:W-:Y:S02]  /*5550*/  @!P1 ISETP.NE.AND P0, PT, R12, 0x1, PT ;  /* 0x000000010c00980c */ /* 0x004fe40003f05270 */
[----:B-1----:R-:W-:Y:S01]  /*5560*/  @!P1 ISETP.NE.AND P2, PT, R2, 0x1, PT ;  /* 0x000000010200980c */ /* 0x002fe20003f45270 */
[----:B------:R-:W-:Y:S01]  /*5570*/  SYNCS.ARRIVE.TRANS64.RED.A1T0 RZ, [UR16], RZ ;  /* 0x000000ffffff79a7 */ /* 0x000fe20008100410 */
[C---:B------:R-:W-:Y:S01]  /*5580*/  @!P1 IMAD.HI.U32 R13, R10.reuse, R13, RZ ;  /* 0x0000000d0a0d9227 */ /* 0x040fe200078e00ff */
[----:B------:R-:W-:Y:S04]  /*5590*/  @!P1 SHF.R.U32.HI R8, RZ, R9, R8 ;  /* 0x00000009ff089219 */ /* 0x000fe80000011608 */
[----:B------:R-:W-:Y:S01]  /*55a0*/  @!P1 SEL R8, R11, R8, !P2 ;  /* 0x000000080b089207 */ /* 0x000fe20005000000 */
[----:B------:R-:W1:Y:S01]  /*55b0*/  SYNCS.PHASECHK.TRANS64.TRYWAIT P5, [UR13+0x158], R14 ;  /* 0x0001580eff0075a7 */ /* 0x000e6200080a110d */
[----:B-----5:R-:W2:Y:S02]  /*55c0*/  @!P1 LDC R0, c[0x0][0xb20] ;  /* 0x0002c800ff009b82 */ /* 0x020ea40000000800 */
[----:B--2---:R-:W-:Y:S04]  /*55d0*/  @!P1 SHF.R.U32.HI R0, RZ, R0, R13 ;  /* 0x00000000ff009219 */ /* 0x004fe8000001160d */
[----:B------:R-:W-:Y:S05]  /*55e0*/  @!P1 SEL R9, R10, R0, !P0 ;  /* 0x000000000a099207 */ /* 0x000fea0004000000 */
[----:B------:R-:W-:Y:S02]  /*55f0*/  @!P1 IMAD.IADD R0, R9, 0x1, -R8 ;  /* 0x0000000109009824 */ /* 0x000fe400078e0a08 */
[----:B------:R-:W-:Y:S02]  /*5600*/  @!P1 IMAD.IADD R8, R8, 0x1, -R9 ;  /* 0x0000000108089824 */ /* 0x000fe400078e0a09 */
[----:B------:R-:W-:Y:S02]  /*5610*/  @!P1 IMAD R11, R0, R2, R11 ;  /* 0x00000002000b9224 */ /* 0x000fe400078e020b */
[----:B------:R-:W-:Y:S01]  /*5620*/  @!P1 IMAD R10, R8, R12, R10 ;  /* 0x0000000c080a9224 */ /* 0x000fe200078e020a */
[----:B-1----:R-:W-:Y:S06]  /*5630*/  @!P5 BRA `(.L_x_110) ;  /* 0x0000003c00bcd947 */ /* 0x002fec0003800000 */
.L_x_217:
[----:B------:R-:W-:Y:S01]  /*5640*/  @!P4 IADD3 R2, P0, PT, R30, 0x580, RZ ;  /* 0x000005801e02c810 */ /* 0x000fe20007f1e0ff */
[----:B------:R-:W-:Y:S01]  /*5650*/  UMOV UR18, 0x0 ;  /* 0x0000000000127882 */ /* 0x000fe20000000000 */
[----:B------:R-:W-:Y:S01]  /*5660*/  UMOV UR19, 0x10000000 ;  /* 0x1000000000137882 */ /* 0x000fe20000000000 */
[----:B------:R-:W-:Y:S01]  /*5670*/  VOTEU.ALL UP1, P4 ;  /* 0x0000000000ff7886 */ /* 0x000fe20002020000 */
[----:B------:R-:W-:Y:S01]  /*5680*/  @!P4 R2UR UR9, R2 ;  /* 0x000000000209c2ca */ /* 0x000fe200000e0000 */
[----:B-1----:R-:W-:Y:S01]  /*5690*/  @!P4 IMAD.X R0, RZ, RZ, R31, P0 ;  /* 0x000000ffff00c224 */ /* 0x002fe200000e061f */
[----:B------:R-:W-:Y:S01]  /*56a0*/  UMOV UR12, UR36 ;  /* 0x00000024000c7c82 */ /* 0x000fe20008000000 */
[----:B------:R-:W-:Y:S01]  /*56b0*/  @P3 R2UR UR36, R26 ;  /* 0x000000001a2432ca */ /* 0x000fe200000e0000 */
[----:B------:R-:W-:Y:S01]  /*56c0*/  @!UP1 ULEA UR15, UR14, UR6, 0xd ;  /* 0x000000060e0f9291 */ /* 0x000fe2000f8e68ff */
[----:B------:R-:W-:Y:S01]  /*56d0*/  ISETP.NE.AND P0, PT, R28, 0x2, PT ;  /* 0x000000021c00780c */ /* 0x000fe20003f05270 */
[----:B------:R-:W-:Y:S01]  /*56e0*/  @!UP1 UIADD3 UR10, UPT, UPT, UR10, 0x20, URZ ;  /* 0x000000200a0a9890 */ /* 0x000fe2000fffe0ff */
[----:B------:R-:W-:Y:S01]  /*56f0*/  @!P4 R2UR UR8, R0 ;  /* 0x000000000008c2ca */ /* 0x000fe200000e0000 */
[----:B------:R-:W-:Y:S01]  /*5700*/  IMAD.IADD R15, R10, 0x1, R90 ;  /* 0x000000010a0f7824 */ /* 0x000fe200078e025a */
[----:B------:R-:W-:Y:S01]  /*5710*/  SEL R0, RZ, 0x1, P0 ;  /* 0x00000001ff007807 */ /* 0x000fe20000000000 */
[----:B------:R-:W-:Y:S01]  /*5720*/  IMAD.IADD R14, R11, 0x1, R91 ;  /* 0x000000010b0e7824 */ /* 0x000fe200078e025b */
[----:B------:R-:W-:Y:S02]  /*5730*/  SEL R28, R28, RZ, P0 ;  /* 0x000000ff1c1c7207 */ /* 0x000fe40000000000 */
[----:B------:R-:W-:Y:S01]  /*5740*/  IMAD.U32 R8, RZ, RZ, UR9 ;  /* 0x00000009ff087e24 */ /* 0x000fe2000f8e00ff */
[----:B------:R-:W-:Y:S01]  /*5750*/  UIADD3 UR9, UPT, UPT, UR13, 0x140, URZ ;  /* 0x000001400d097890 */ /* 0x000fe2000fffe0ff */
[----:B------:R-:W-:Y:S03]  /*5760*/  LOP3.LUT R27, R27, R0, RZ, 0x3c, !PT ;  /* 0x000000001b1b7212 */ /* 0x000fe600078e3cff */
[----:B------:R-:W-:Y:S02]  /*5770*/  @!P4 R2UR UR16, R8 ;  /* 0x000000000810c2ca */ /* 0x000fe400000e0000 */
[----:B------:R-:W-:Y:S01]  /*5780*/  IMAD.U32 R9, RZ, RZ, UR8 ;  /* 0x00000008ff097e24 */ /* 0x000fe2000f8e00ff */
[----:B------:R-:W-:Y:S01]  /*5790*/  @!UP1 UIADD3 UR8, UPT, UPT, UR15, 0x400, URZ ;  /* 0x000004000f089890 */ /* 0x000fe2000fffe0ff */
[----:B------:R-:W-:Y:S01]  /*57a0*/  VOTEU.ALL UP1, P4 ;  /* 0x0000000000ff7886 */ /* 0x000fe20002020000 */
[----:B------:R-:W-:Y:S02]  /*57b0*/  UPRMT UR15, UR37, 0x654, UR9 ;  /* 0x00000654250f7896 */ /* 0x000fe40008000009 */
[----:B------:R-:W-:Y:S11]  /*57c0*/  @!P4 R2UR UR17, R9 ;  /* 0x000000000911c2ca */ /* 0x000ff600000e0000 */
[----:B------:R-:W-:Y:S02]  /*57d0*/  @!UPT UIADD3 URZ, UPT, UPT, URZ, URZ, URZ ;  /* 0x000000fffffff290 */ /* 0x000fe4000fffe0ff */
[----:B------:R2:W-:Y:S01]  /*57e0*/  @!UP1 UTMALDG.3D [UR8], [UR16], desc[UR18] ;  /* 0x00001208100095b4 */ /* 0x0005e20008011000 */
[----:B------:R2:W-:Y:S01]  /*57f0*/  @!P4 SYNCS.ARRIVE.TRANS64.RED.A0TR RZ, [UR13+0x140], R25 ;  /* 0x00014019ffffc9a7 */ /* 0x0005e2000830040d */
[----:B------:R-:W-:Y:S04]  /*5800*/  UIADD3 UR13, UPT, UPT, UR14, 0x1, URZ ;  /* 0x000000010e0d7890 */ /* 0x000fe8000fffe0ff */
[----:B------:R-:W-:Y:S04]  /*5810*/  UISETP.NE.AND UP1, UPT, UR13, 0x3, UPT ;  /* 0x000000030d00788c */ /* 0x000fe8000bf25270 */
[----:B------:R-:W-:Y:S02]  /*5820*/  USEL UR14, URZ, 0x1, UP1 ;  /* 0x00000001ff0e7887 */ /* 0x000fe40008800000 */
[----:B------:R-:W-:Y:S02]  /*5830*/  USEL UR13, UR13, URZ, UP1 ;  /* 0x000000ff0d0d7287 */ /* 0x000fe40008800000 */
[----:B------:R-:W-:Y:S02]  /*5840*/  UPLOP3.LUT UP1, UPT, UPT, UPT, UPT, 0x80, 0x8 ;  /* 0x000000000008789c */ /* 0x000fe40003f2f070 */
[----:B------:R-:W-:Y:S01]  /*5850*/  LOP3.LUT R29, R29, UR14, RZ, 0x3c, !PT ;  /* 0x0000000e1d1d7c12 */ /* 0x000fe2000f8e3cff */
[----:B------:R-:W-:Y:S01]  /*5860*/  SYNCS.ARRIVE.TRANS64.RED.A1T0 RZ, [UR15], RZ ;  /* 0x000000ffffff79a7 */ /* 0x000fe2000810040f */
[----:B------:R-:W-:Y:S07]  /*5870*/  @P3 BRA `(.L_x_111) ;  /* 0xfffffff4001c3947 */ /* 0x000fee000383ffff */
[----:B------:R-:W-:Y:S01]  /*5880*/  UIADD3 UR6, UPT, UPT, UR6, 0x158, URZ ;  /* 0x0000015806067890 */ /* 0x000fe2000fffe0ff */
[----:B------:R-:W-:-:S03]  /*5890*/  SHF.L.U32 R2, R29, 0x1f, RZ ;  /* 0x0000001f1d027819 */ /* 0x000fc600000006ff */
[----:B------:R-:W-:-:S09]  /*58a0*/  ULEA UR4, UR13, UR6, 0x3 ;  /* 0x000000060d047291 */ /* 0x000fd2000f8e18ff */
[----:B------:R-:W1:Y:S02]  /*58b0*/  SYNCS.PHASECHK.TRANS64.TRYWAIT P0, [UR4], R2 ;  /* 0x00000002ff0075a7 */ /* 0x000e640008001104 */
[----:B-1----:R-:W-:Y:S05]  /*58c0*/  @!P0 BRA `(.L_x_112) ;  /* 0x0000003c00308947 */ /* 0x002fea0003800000 */
.L_x_219:
        /* <DEDUP_REMOVED lines=9> */
.L_x_221:
[----:B------:R-:W-:-:S04]  /*5960*/  UIADD3 UR5, UPT, UPT, UR5, 0x1, URZ ;  /* 0x0000000105057890 */ /* 0x000fc8000fffe0ff */
[----:B------:R-:W-:-:S04]  /*5970*/  UISETP.NE.AND UP0, UPT, UR5, 0x3, UPT ;  /* 0x000000030500788c */ /* 0x000fc8000bf05270 */
[----:B------:R-:W-:Y:S02]  /*5980*/  USEL UR4, URZ, 0x1, UP0 ;  /* 0x00000001ff047887 */ /* 0x000fe40008000000 */
[----:B------:R-:W-:-:S04]  /*5990*/  USEL UR5, UR5, URZ, UP0 ;  /* 0x000000ff05057287 */ /* 0x000fc80008000000 */
[----:B------:R-:W-:Y:S01]  /*59a0*/  ULEA UR5, UR5, UR6, 0x3 ;  /* 0x0000000605057291 */ /* 0x000fe2000f8e18ff */
[----:B-1----:R-:W-:-:S04]  /*59b0*/  LOP3.LUT R2, R29, UR4, RZ, 0x3c, !PT ;  /* 0x000000041d027c12 */ /* 0x002fc8000f8e3cff */
[----:B------:R-:W-:Y:S01]  /*59c0*/  SHF.L.U32 R2, R2, 0x1f, RZ ;  /* 0x0000001f02027819 */ /* 0x000fe200000006ff */
[----:B------:R-:W-:-:S07]  /*59d0*/  IMAD.U32 R0, RZ, RZ, UR5 ;  /* 0x00000005ff007e24 */ /* 0x000fce000f8e00ff */
.L_x_114:
[----:B-1----:R1:W4:Y:S02]  /*59e0*/  SYNCS.PHASECHK.TRANS64.TRYWAIT P0, [R0+URZ], R2 ;  /* 0x00000002000075a7 */ /* 0x00232400080011ff */
[----:B----4-:R-:W-:Y:S05]  /*59f0*/  @!P0 NANOSLEEP.SYNCS 0x989680 ;  /* 0x009896800000895d */ /* 0x010fea0003900000 */
[----:B------:R-:W4:Y:S02]  /*5a00*/  @!P0 SYNCS.PHASECHK.TRANS64 P0, [R0+URZ], R2 ;  /* 0x00000002000085a7 */ /* 0x000f2400080010ff */
[----:B--2-4-:R-:W-:Y:S05]  /*5a10*/  @P0 EXIT ;  /* 0x000000000000094d */ /* 0x014fea0003800000 */
[----:B------:R-:W-:Y:S05]  /*5a20*/  BRA `(.L_x_114) ;  /* 0xfffffffc00ec7947 */ /* 0x000fea000383ffff */
.L_x_102:
[----:B------:R-:W-:-:S06]  /*5a30*/  UISETP.GE.AND UP1, UPT, UR10, 0x4, UPT ;  /* 0x000000040a00788c */ /* 0x000fcc000bf26270 */
[----:B------:R-:W-:-:S13]  /*5a40*/  PLOP3.LUT P0, PT, PT, PT, UP1, 0x80, 0x8 ;  /* 0x000000000008781c */ /* 0x000fda0003f0f018 */
[----:B------:R-:W-:Y:S05]  /*5a50*/  @!P0 EXIT ;  /* 0x000000000000894d */ /* 0x000fea0003800000 */
[----:B------:R-:W-:Y:S01]  /*5a60*/  BAR.SYNC.DEFER_BLOCKING 0x6, 0xa0 ;  /* 0x0182800000007b1d */ /* 0x000fe20000010000 */
[C---:B------:R-:W-:Y:S01]  /*5a70*/  IMAD.SHL.U32 R2, R97.reuse, 0x20, RZ ;  /* 0x0000002061027824 */ /* 0x040fe200078e00ff */
[C---:B------:R-:W-:Y:S01]  /*5a80*/  LOP3.LUT R98, R97.reuse, 0x2, RZ, 0xc0, !PT ;  /* 0x0000000261627812 */ /* 0x040fe200078ec0ff */
[C---:B------:R-:W-:Y:S01]  /*5a90*/  IMAD.SHL.U32 R103, R97.reuse, 0x4, RZ ;  /* 0x0000000461677824 */ /* 0x040fe200078e00ff */
[C---:B------:R-:W-:Y:S01]  /*5aa0*/  LOP3.LUT R104, R97.reuse, 0x60, RZ, 0xc0, !PT ;  /* 0x0000006061687812 */ /* 0x040fe200078ec0ff */
[C---:B------:R-:W-:Y:S01]  /*5ab0*/  IMAD.U32 R46, R97.reuse, 0x10000, RZ ;  /* 0x00010000612e7824 */ /* 0x040fe200078e00ff */
[----:B------:R-:W-:Y:S02]  /*5ac0*/  UMOV UR48, 0x400 ;  /* 0x0000040000307882 */ /* 0x000fe40000000000 */
[----:B------:R-:W1:Y:S01]  /*5ad0*/  LDC R95, c[0x0][0x370] ;  /* 0x0000dc00ff5f7b82 */ /* 0x000e620000000800 */
[----:B------:R-:W-:Y:S01]  /*5ae0*/  ULEA UR48, UR37, UR48, 0x18 ;  /* 0x0000003025307291 */ /* 0x000fe2000f8ec0ff */
[----:B------:R-:W-:Y:S01]  /*5af0*/  LOP3.LUT R3, R2, 0xc0, RZ, 0xc0, !PT ;  /* 0x000000c002037812 */ /* 0x000fe200078ec0ff */
[----:B------:R-:W-:Y:S01]  /*5b00*/  IMAD.MOV.U32 R45, RZ, RZ, RZ ;  /* 0x000000ffff2d7224 */ /* 0x000fe200078e00ff */
[----:B------:R-:W-:Y:S01]  /*5b10*/  LOP3.LUT R97, R97, 0x4, RZ, 0xc0, !PT ;  /* 0x0000000461617812 */ /* 0x000fe200078ec0ff */
[----:B------:R-:W-:Y:S01]  /*5b20*/  UIADD3 UR52, UPT, UPT, UR48, 0x400, URZ ;  /* 0x0000040030347890 */ /* 0x000fe2000fffe0ff */
[----:B------:R-:W-:-:S02]  /*5b30*/  LOP3.LUT R103, R3, 0x18, R103, 0xf8, !PT ;  /* 0x0000001803677812 */ /* 0x000fc400078ef867 */
[----:B------:R-:W-:Y:S01]  /*5b40*/  CS2R R100, SRZ ;  /* 0x0000000000647805 */ /* 0x000fe2000001ff00 */
[----:B------:R-:W2:Y:S01]  /*5b50*/  LDC R42, c[0x0][0xb0c] ;  /* 0x0002c300ff2a7b82 */ /* 0x000ea20000000800 */
[----:B------:R-:W-:Y:S01]  /*5b60*/  LOP3.LUT R46, R46, 0x600000, RZ, 0xc0, !PT ;  /* 0x006000002e2e7812 */ /* 0x000fe200078ec0ff */
[----:B------:R-:W-:Y:S01]  /*5b70*/  IMAD.MOV.U32 R108, RZ, RZ, RZ ;  /* 0x000000ffff6c7224 */ /* 0x000fe200078e00ff */
[----:B------:R-:W-:Y:S01]  /*5b80*/  IADD3 R102, PT, PT, -R97, 0x2, RZ ;  /* 0x0000000261667810 */ /* 0x000fe20007ffe1ff */
[----:B------:R-:W-:Y:S01]  /*5b90*/  IMAD.MOV R98, RZ, RZ, -R98 ;  /* 0x000000ffff627224 */ /* 0x000fe200078e0a62 */
[----:B------:R-:W-:Y:S01]  /*5ba0*/  LOP3.LUT R103, R103, 0xf20, R2, 0xf8, !PT ;  /* 0x00000f2067677812 */ /* 0x000fe200078ef802 */
[----:B------:R-:W-:Y:S01]  /*5bb0*/  IMAD.MOV R97, RZ, RZ, -R97 ;  /* 0x000000ffff617224 */ /* 0x000fe200078e0a61 */
[----:B------:R-:W3:Y:S01]  /*5bc0*/  LDCU.64 UR54, c[0x0][0x348] ;  /* 0x00006900ff3677ac */ /* 0x000ee20008000a00 */
[----:B------:R-:W4:Y:S01]  /*5bd0*/  LDC R93, c[0x0][0xb20] ;  /* 0x0002c800ff5d7b82 */ /* 0x000f220000000800 */
[----:B------:R-:W3:Y:S01]  /*5be0*/  LDS R0, [UR48+0x230] ;  /* 0x00023030ff007984 */ /* 0x000ee20008000800 */
[----:B------:R-:W-:Y:S01]  /*5bf0*/  IMAD.SHL.U32 R102, R102, 0x10, RZ ;  /* 0x0000001066667824 */ /* 0x000fe200078e00ff */
[----:B------:R-:W-:Y:S01]  /*5c00*/  LEA R103, R103, UR52, 0x1 ;  /* 0x0000003467677c11 */ /* 0x000fe2000f8e08ff */
[----:B------:R-:W-:Y:S01]  /*5c10*/  UMOV UR51, 0x1 ;  /* 0x0000000100337882 */ /* 0x000fe20000000000 */
[----:B------:R-:W-:Y:S01]  /*5c20*/  UMOV UR56, URZ ;  /* 0x000000ff00387c82 */ /* 0x000fe20008000000 */
[----:B------:R-:W1:Y:S02]  /*5c30*/  LDCU.64 UR38, c[0x0][0x888] ;  /* 0x00011100ff2677ac */ /* 0x000e640008000a00 */
[----:B------:R-:W1:Y:S01]  /*5c40*/  LDC R41, c[0x0][0xb30] ;  /* 0x0002cc00ff297b82 */ /* 0x000e620000000800 */
[----:B------:R-:W1:Y:S01]  /*5c50*/  LDCU.64 UR44, c[0x0][0x890] ;  /* 0x00011200ff2c77ac */ /* 0x000e620008000a00 */
[----:B------:R-:W-:Y:S01]  /*5c60*/  UMOV UR50, URZ ;  /* 0x000000ff00327c82 */ /* 0x000fe20008000000 */
[----:B------:R-:W-:-:S05]  /*5c70*/  UMOV UR49, URZ ;  /* 0x000000ff00317c82 */ /* 0x000fca0008000000 */
[----:B------:R-:W1:Y:S08]  /*5c80*/  LDC.64 R88, c[0x0][0xb10] ;  /* 0x0002c400ff587b82 */ /* 0x000e700000000a00 */
[----:B------:R-:W1:Y:S08]  /*5c90*/  LDC.64 R38, c[0x0][0xb18] ;  /* 0x0002c600ff267b82 */ /* 0x000e700000000a00 */
[----:B------:R-:W1:Y:S08]  /*5ca0*/  LDC.64 R36, c[0x0][0xb28] ;  /* 0x0002ca00ff247b82 */ /* 0x000e700000000a00 */
[----:B------:R-:W1:Y:S01]  /*5cb0*/  LDC.64 R86, c[0x0][0x8b0] ;  /* 0x00022c00ff567b82 */ /* 0x000e620000000a00 */
[----:B---3--:R-:W-:-:S07]  /*5cc0*/  IMAD.IADD R46, R0, 0x1, R46 ;  /* 0x00000001002e7824 */ /* 0x008fce00078e022e */
[----:B------:R-:W3:Y:S08]  /*5cd0*/  LDC.64 R84, c[0x0][0x8a8] ;  /* 0x00022a00ff547b82 */ /* 0x000ef00000000a00 */
[----:B--2-4-:R-:W1:Y:S02]  /*5ce0*/  LDC R94, c[0x0][0x374] ;  /* 0x0000dd00ff5e7b82 */ /* 0x014e640000000800 */
.L_x_145:
[----:B------:R-:W-:Y:S02]  /*5cf0*/  LEA R0, R108, UR48, 0x3 ;  /* 0x000000306c007c11 */ /* 0x000fe4000f8e18ff */
[----:B------:R-:W-:Y:S02]  /*5d00*/  SHF.L.U32 R2, R100, 0x1f, RZ ;  /* 0x0000001f64027819 */ /* 0x000fe400000006ff */
[----:B------:R-:W-:Y:S02]  /*5d10*/  LEA R16, R108, UR48, 0x4 ;  /* 0x000000306c107c11 */ /* 0x000fe4000f8e20ff */
[----:B------:R-:W2:Y:S02]  /*5d20*/  SYNCS.PHASECHK.TRANS64.TRYWAIT P0, [R0+URZ+0x180], R2 ;  /* 0x00018002000075a7 */ /* 0x000ea400080011ff */
[----:B--2---:R-:W-:Y:S05]  /*5d30*/  @!P0 BRA `(.L_x_115) ;  /* 0x0000003800448947 */ /* 0x004fea0003800000 */
.L_x_222:
[----:B------:R-:W4:Y:S01]  /*5d40*/  LDC.64 R10, c[0x0][0xb10] ;  /* 0x0002c400ff0a7b82 */ /* 0x000f220000000a00 */
[----:B------:R-:W3:Y:S01]  /*5d50*/  LDS.128 R16, [R16+0x210] ;  /* 0x0002100010107984 */ /* 0x000ee20000000c00 */
[----:B-1----:R-:W-:Y:S01]  /*5d60*/  ISETP.NE.AND P1, PT, R41, 0x1, PT ;  /* 0x000000012900780c */ /* 0x002fe20003f25270 */
[----:B--2---:R-:W-:Y:S01]  /*5d70*/  VIADD R0, R0, 0x190 ;  /* 0x0000019000007836 */ /* 0x004fe20000000000 */
[----:B------:R-:W-:Y:S04]  /*5d80*/  ISETP.GE.AND P0, PT, R40, 0x1, PT ;  /* 0x000000012800780c */ /* 0x000fe80003f06270 */
[----:B------:R-:W1:Y:S01]  /*5d90*/  LDC.64 R8, c[0x0][0xb18] ;  /* 0x0002c600ff087b82 */ /* 0x000e620000000a00 */
[----:B------:R-:W-:Y:S01]  /*5da0*/  PRMT R0, RZ, 0x654, R0 ;  /* 0x00000654ff007816 */ /* 0x000fe20000000000 */
[----:B------:R-:W-:Y:S01]  /*5db0*/  @!PT LDS RZ, [RZ] ;  /* 0x00000000fffff984 */ /* 0x000fe20000000800 */
[----:B------:R-:W-:Y:S01]  /*5dc0*/  @!PT LDS RZ, [RZ] ;  /* 0x00000000fffff984 */ /* 0x000fe20000000800 */
[----:B------:R-:W-:Y:S01]  /*5dd0*/  @!PT LDS RZ, [RZ] ;  /* 0x00000000fffff984 */ /* 0x000fe20000000800 */
[----:B------:R-:W-:Y:S01]  /*5de0*/  @!PT LDS RZ, [RZ] ;  /* 0x00000000fffff984 */ /* 0x000fe20000000800 */
[----:B------:R2:W-:Y:S06]  /*5df0*/  MEMBAR.ALL.CTA ;  /* 0x0000000000007992 */ /* 0x0005ec0000008000 */
[----:B--2---:R-:W2:Y:S01]  /*5e00*/  FENCE.VIEW.ASYNC.S ;  /* 0x00000000000073c6 */ /* 0x004ea20000000000 */
[----:B------:R-:W1:Y:S08]  /*5e10*/  @!P1 LDC R12, c[0x0][0xb20] ;  /* 0x0002c800ff0c9b82 */ /* 0x000e700000000800 */
[----:B------:R-:W1:Y:S01]  /*5e20*/  @!P1 LDC R7, c[0x0][0xb0c] ;  /* 0x0002c300ff079b82 */ /* 0x000e620000000800 */
[----:B--2---:R2:W-:Y:S01]  /*5e30*/  SYNCS.ARRIVE.TRANS64.RED.A1T0 RZ, [R0+URZ], RZ ;  /* 0x000000ff00ff79a7 */ /* 0x0045e200081004ff */
[----:B---3--:R-:W-:Y:S04]  /*5e40*/  LOP3.LUT P4, RZ, R18, 0x1, RZ, 0xc0, !PT ;  /* 0x0000000112ff7812 */ /* 0x008fe8000788c0ff */
[----:B------:R-:W-:Y:S09]  /*5e50*/  P2R R105, PR, RZ, 0x10 ;  /* 0x00000010ff697803 */ /* 0x000ff20000000000 */
[----:B------:R-:W-:Y:S02]  /*5e60*/  @P4 MOV R44, R16 ;  /* 0x00000010002c4202 */ /* 0x000fe40000000f00 */
[----:B------:R-:W-:Y:S01]  /*5e70*/  @P4 LOP3.LUT R43, R17, 0xffff, RZ, 0xc0, !PT ;  /* 0x0000ffff112b4812 */ /* 0x000fe200078ec0ff */
[----:B--2-4-:R-:W-:Y:S06]  /*5e80*/  @!P0 BRA `(.L_x_116) ;  /* 0x0000000000a48947 */ /* 0x014fec0003800000 */
[----:B------:R-:W-:Y:S01]  /*5e90*/  IMAD.HI.U32 R0, R94, R39, RZ ;  /* 0x000000275e007227 */ /* 0x000fe200078e00ff */
[----:B------:R-:W-:Y:S02]  /*5ea0*/  ISETP.NE.AND P0, PT, R38, 0x1, PT ;  /* 0x000000012600780c */ /* 0x000fe40003f05270 */
[----:B------:R-:W-:Y:S01]  /*5eb0*/  ISETP.NE.AND P2, PT, R40, 0x1, PT ;  /* 0x000000012800780c */ /* 0x000fe20003f45270 */
[----:B------:R-:W-:Y:S01]  /*5ec0*/  IMAD.HI.U32 R4, R95, R88, RZ ;  /* 0x000000585f047227 */ /* 0x000fe200078e00ff */
[----:B------:R-:W-:Y:S02]  /*5ed0*/  SHF.R.U32.HI R0, RZ, R93, R0 ;  /* 0x0000005dff007219 */ /* 0x000fe40000011600 */
[----:B------:R-:W-:Y:S01]  /*5ee0*/  ISETP.NE.AND P3, PT, R42, 0x1, PT ;  /* 0x000000012a00780c */ /* 0x000fe20003f65270 */
[----:B------:R-:W-:Y:S01]  /*5ef0*/  IMAD.HI.U32 R6, R43, R39, RZ ;  /* 0x000000272b067227 */ /* 0x000fe200078e00ff */
[-C--:B------:R-:W-:Y:S02]  /*5f00*/  SHF.R.U32.HI R4, RZ, R89.reuse, R4 ;  /* 0x00000059ff047219 */ /* 0x080fe40000011604 */
[----:B------:R-:W-:Y:S01]  /*5f10*/  SEL R0, R94, R0, !P0 ;  /* 0x000000005e007207 */ /* 0x000fe20004000000 */
[----:B------:R-:W-:Y:S01]  /*5f20*/  IMAD.HI.U32 R5, R44, R88, RZ ;  /* 0x000000582c057227 */ /* 0x000fe200078e00ff */
[----:B------:R-:W-:Y:S03]  /*5f30*/  SEL R4, R95, R4, !P3 ;  /* 0x000000045f047207 */ /* 0x000fe60005800000 */
[-C--:B------:R-:W-:Y:S01]  /*5f40*/  IMAD.HI.U32 R3, R0, R36.reuse, RZ ;  /* 0x0000002400037227 */ /* 0x080fe200078e00ff */
[----:B------:R-:W-:Y:S03]  /*5f50*/  SHF.R.U32.HI R5, RZ, R89, R5 ;  /* 0x00000059ff057219 */ /* 0x000fe60000011605 */
[----:B------:R-:W-:Y:S01]  /*5f60*/  IMAD.HI.U32 R2, R4, R36, RZ ;  /* 0x0000002404027227 */ /* 0x000fe200078e00ff */
[----:B------:R-:W-:Y:S02]  /*5f70*/  @P2 SHF.R.U32.HI R0, RZ, R37, R3 ;  /* 0x00000025ff002219 */ /* 0x000fe40000011603 */
[----:B------:R-:W-:Y:S02]  /*5f80*/  SHF.R.U32.HI R3, RZ, R93, R6 ;  /* 0x0000005dff037219 */ /* 0x000fe40000011606 */
[----:B------:R-:W-:Y:S01]  /*5f90*/  @P2 SHF.R.U32.HI R4, RZ, R37, R2 ;  /* 0x00000025ff042219 */ /* 0x000fe20000011602 */
[----:B------:R-:W-:Y:S01]  /*5fa0*/  IMAD R0, R40, R0, RZ ;  /* 0x0000000028007224 */ /* 0x000fe200078e02ff */
[----:B------:R-:W-:Y:S02]  /*5fb0*/  SEL R3, R43, R3, !P0 ;  /* 0x000000032b037207 */ /* 0x000fe40004000000 */
[----:B------:R-:W-:Y:S01]  /*5fc0*/  SEL R2, R44, R5, !P3 ;  /* 0x000000052c027207 */ /* 0x000fe20005800000 */
[----:B------:R-:W-:Y:S01]  /*5fd0*/  IMAD R5, R40, R4, RZ ;  /* 0x0000000428057224 */ /* 0x000fe200078e02ff */
[C---:B------:R-:W-:Y:S01]  /*5fe0*/  ISETP.GE.AND P0, PT, R3.reuse, R0, PT ;  /* 0x000000000300720c */ /* 0x040fe20003f06270 */
[C---:B------:R-:W-:Y:S03]  /*5ff0*/  IMAD.HI.U32 R0, R3.reuse, R36, RZ ;  /* 0x0000002403007227 */ /* 0x040fe600078e00ff */
[C---:B------:R-:W-:Y:S02]  /*6000*/  ISETP.GE.OR P0, PT, R2.reuse, R5, P0 ;  /* 0x000000050200720c */ /* 0x040fe40000706670 */
[----:B------:R-:W-:Y:S04]  /*6010*/  SHF.R.U32.HI R0, RZ, R37, R0 ;  /* 0x00000025ff007219 */ /* 0x000fe80000011600 */
[C---:B------:R-:W-:Y:S05]  /*6020*/  SEL R6, R3.reuse, R0, !P2 ;  /* 0x0000000003067207 */ /* 0x040fea0005000000 */
        /* <DEDUP_REMOVED lines=14> */
[----:B------:R-:W-:Y:S07]  /*6110*/  IMAD R43, R3, R38, R43 ;  /* 0x00000026032b7224 */ /* 0x000fee00078e022b */
.L_x_116:
[----:B-1----:R-:W-:Y:S01]  /*6120*/  @!P1 ISETP.NE.AND P0, PT, R8, 0x1, PT ;  /* 0x000000010800980c */ /* 0x002fe20003f05270 */
[----:B------:R-:W-:Y:S01]  /*6130*/  @!P1 IMAD.HI.U32 R0, R44, R10, RZ ;  /* 0x0000000a2c009227 */ /* 0x000fe200078e00ff */
[----:B------:R-:W-:Y:S01]  /*6140*/  @!P1 ISETP.NE.AND P2, PT, R7, 0x1, PT ;  /* 0x000000010700980c */ /* 0x000fe20003f45270 */
[----:B------:R-:W-:Y:S01]  /*6150*/  ULOP3.LUT UP0, URZ, UR52, 0x1b0, URZ, 0xc0, !UPT ;  /* 0x000001b034ff7892 */ /* 0x000fe2000f80c0ff */
[----:B------:R-:W-:Y:S01]  /*6160*/  R2UR UR42, R14 ;  /* 0x000000000e2a72ca */ /* 0x000fe200000e0000 */
[----:B------:R-:W-:Y:S01]  /*6170*/  @!P1 IMAD.HI.U32 R2, R43, R9, RZ ;  /* 0x000000092b029227 */ /* 0x000fe200078e00ff */
[----:B------:R-:W-:Y:S02]  /*6180*/  @!P1 SHF.R.U32.HI R0, RZ, R11, R0 ;  /* 0x0000000bff009219 */ /* 0x000fe40000011600 */
[----:B------:R-:W-:Y:S01]  /*6190*/  R2UR UR41, R15 ;  /* 0x000000000f2972ca */ /* 0x000fe200000e0000 */
[----:B------:R-:W-:Y:S01]  /*61a0*/  VIADD R108, R108, 0x1 ;  /* 0x000000016c6c7836 */ /* 0x000fe20000000000 */
[----:B------:R-:W-:Y:S02]  /*61b0*/  @!P1 SHF.R.U32.HI R2, RZ, R12, R2 ;  /* 0x0000000cff029219 */ /* 0x000fe40000011602 */
[----:B------:R-:W-:Y:S02]  /*61c0*/  @!P1 SEL R3, R44, R0, !P2 ;  /* 0x000000002c039207 */ /* 0x000fe40005000000 */
[----:B------:R-:W-:Y:S02]  /*61d0*/  @!P1 SEL R2, R43, R2, !P0 ;  /* 0x000000022b029207 */ /* 0x000fe40004000000 */
[----:B------:R-:W-:Y:S01]  /*61e0*/  @P4 SHF.R.U32.HI R99, RZ, 0x10, R17 ;  /* 0x00000010ff634819 */ /* 0x000fe20000011611 */
[----:B------:R-:W-:Y:S02]  /*61f0*/  USHF.L.U32 UR42, UR42, 0x7, URZ ;  /* 0x000000072a2a7899 */ /* 0x000fe400080006ff */
[----:B------:R-:W-:Y:S02]  /*6200*/  @!P1 IMAD.IADD R0, R2, 0x1, -R3 ;  /* 0x0000000102009824 */ /* 0x000fe400078e0a03 */
[----:B------:R-:W-:Y:S01]  /*6210*/  @!P1 IMAD.IADD R2, R3, 0x1, -R2 ;  /* 0x0000000103029824 */ /* 0x000fe200078e0a02 */
[----:B------:R-:W-:Y:S01]  /*6220*/  USHF.L.U32 UR41, UR41, 0x6, URZ ;  /* 0x0000000629297899 */ /* 0x000fe200080006ff */
[----:B------:R-:W-:Y:S02]  /*6230*/  @!P1 IMAD R44, R0, R7, R44 ;  /* 0x00000007002c9224 */ /* 0x000fe400078e022c */
[----:B------:R-:W-:Y:S01]  /*6240*/  @!P1 IMAD R43, R2, R8, R43 ;  /* 0x00000008022b9224 */ /* 0x000fe200078e022b */
[----:B------:R-:W-:Y:S08]  /*6250*/  BRA.U !UP0, `(.L_x_117) ;  /* 0x00000001087c7547 */ /* 0x000ff0000b800000 */
[----:B------:R-:W1:Y:S01]  /*6260*/  LDCU.64 UR8, c[0x4][0x80] ;  /* 0x01001000ff0877ac */ /* 0x000e620008000a00 */
[----:B------:R-:W-:Y:S01]  /*6270*/  MOV R2, 0x0 ;  /* 0x0000000000027802 */ /* 0x000fe20000000f00 */
[----:B------:R-:W-:Y:S02]  /*6280*/  HFMA2 R12, -RZ, RZ, 0, 5.9604644775390625e-08 ;  /* 0x00000001ff0c7431 */ /* 0x000fe400000001ff */
[----:B------:R-:W-:Y:S01]  /*6290*/  IMAD.MOV.U32 R8, RZ, RZ, 0x70 ;  /* 0x00000070ff087424 */ /* 0x000fe200078e00ff */
[----:B------:R2:W3:Y:S01]  /*62a0*/  LDC.64 R14, c[0x4][R2] ;  /* 0x01000000020e7b82 */ /* 0x0004e20000000a00 */
[----:B------:R-:W4:Y:S01]  /*62b0*/  LDCU.64 UR6, c[0x4][0x88] ;  /* 0x01001100ff0677ac */ /* 0x000f220008000a00 */
[----:B------:R-:W-:Y:S01]  /*62c0*/  IMAD.MOV.U32 R13, RZ, RZ, RZ ;  /* 0x000000ffff0d7224 */ /* 0x000fe200078e00ff */
[----:B------:R-:W2:Y:S01]  /*62d0*/  LDCU.64 UR4, c[0x4][0x8] ;  /* 0x01000100ff0477ac */ /* 0x000ea20008000a00 */
[----:B-1----:R-:W-:Y:S01]  /*62e0*/  MOV R5, UR9 ;  /* 0x0000000900057c02 */ /* 0x002fe20008000f00 */
[----:B------:R-:W-:Y:S01]  /*62f0*/  IMAD.U32 R4, RZ, RZ, UR8 ;  /* 0x00000008ff047e24 */ /* 0x000fe2000f8e00ff */
[----:B----4-:R-:W-:Y:S01]  /*6300*/  MOV R7, UR7 ;  /* 0x0000000700077c02 */ /* 0x010fe20008000f00 */
[----:B------:R-:W-:Y:S01]  /*6310*/  IMAD.U32 R6, RZ, RZ, UR6 ;  /* 0x00000006ff067e24 */ /* 0x000fe2000f8e00ff */
[----:B--2---:R-:W-:Y:S01]  /*6320*/  MOV R11, UR5 ;  /* 0x00000005000b7c02 */ /* 0x004fe20008000f00 */
[----:B------:R-:W-:Y:S02]  /*6330*/  IMAD.U32 R10, RZ, RZ, UR4 ;  /* 0x00000004ff0a7e24 */ /* 0x000fe4000f8e00ff */
[----:B------:R-:W-:Y:S07]  /*6340*/  LEPC R20, `(.L_x_118) ;  /* 0x000000001014794e */ /* 0x000fee0000000000 */
[----:B---3-5:R-:W-:Y:S05]  /*6350*/  CALL.ABS.NOINC R14 ;  /* 0x000000000e007343 */ /* 0x028fea0003c00000 */
.L_x_118:
[----:B------:R-:W1:Y:S01]  /*6360*/  LDCU.64 UR8, c[0x4][0x80] ;  /* 0x01001000ff0877ac */ /* 0x000e620008000a00 */
[----:B------:R-:W2:Y:S01]  /*6370*/  LDC.64 R2, c[0x4][R2] ;  /* 0x0100000002027b82 */ /* 0x000ea20000000a00 */
[----:B------:R-:W-:Y:S02]  /*6380*/  HFMA2 R12, -RZ, RZ, 0, 5.9604644775390625e-08 ;  /* 0x00000001ff0c7431 */ /* 0x000fe400000001ff */
[----:B------:R-:W-:Y:S02]  /*6390*/  IMAD.MOV.U32 R8, RZ, RZ, 0x70 ;  /* 0x00000070ff087424 */ /* 0x000fe400078e00ff */
[----:B------:R-:W-:Y:S01]  /*63a0*/  IMAD.MOV.U32 R13, RZ, RZ, RZ ;  /* 0x000000ffff0d7224 */ /* 0x000fe200078e00ff */
[----:B------:R-:W3:Y:S01]  /*63b0*/  LDCU.64 UR6, c[0x4][0x88] ;  /* 0x01001100ff0677ac */ /* 0x000ee20008000a00 */
[----:B------:R-:W4:Y:S01]  /*63c0*/  LDCU.64 UR4, c[0x4][0x8] ;  /* 0x01000100ff0477ac */ /* 0x000f220008000a00 */
[----:B-1----:R-:W-:Y:S02]  /*63d0*/  MOV R4, UR8 ;  /* 0x0000000800047c02 */ /* 0x002fe40008000f00 */
[----:B------:R-:W-:Y:S02]  /*63e0*/  MOV R5, UR9 ;  /* 0x0000000900057c02 */ /* 0x000fe40008000f00 */
[----:B---3--:R-:W-:Y:S01]  /*63f0*/  MOV R7, UR7 ;  /* 0x0000000700077c02 */ /* 0x008fe20008000f00 */
[----:B------:R-:W-:Y:S01]  /*6400*/  IMAD.U32 R6, RZ, RZ, UR6 ;  /* 0x00000006ff067e24 */ /* 0x000fe2000f8e00ff */
[----:B----4-:R-:W-:Y:S01]  /*6410*/  MOV R11, UR5 ;  /* 0x00000005000b7c02 */ /* 0x010fe20008000f00 */
[----:B------:R-:W-:Y:S02]  /*6420*/  IMAD.U32 R10, RZ, RZ, UR4 ;  /* 0x00000004ff0a7e24 */ /* 0x000fe4000f8e00ff */
[----:B------:R-:W-:Y:S07]  /*6430*/  LEPC R20, `(.L_x_117) ;  /* 0x000000001014794e */ /* 0x000fee0000000000 */
[----:B--2---:R-:W-:Y:S05]  /*6440*/  CALL.ABS.NOINC R2 ;  /* 0x0000000002007343 */ /* 0x004fea0003c00000 */
.L_x_117:
[----:B------:R-:W-:Y:S01]  /*6450*/  ISETP.NE.U32.AND P4, PT, R86, RZ, PT ;  /* 0x000000ff5600720c */ /* 0x000fe20003f85070 */
[----:B------:R-:W-:Y:S01]  /*6460*/  UISETP.NE.AND UP2, UPT, UR53, URZ, UPT ;  /* 0x000000ff3500728c */ /* 0x000fe2000bf45270 */
[----:B------:R-:W-:Y:S01]  /*6470*/  ISETP.NE.U32.AND P2, PT, RZ, UR38, PT ;  /* 0x00000026ff007c0c */ /* 0x000fe2000bf45070 */
[----:B------:R-:W-:Y:S01]  /*6480*/  UISETP.NE.U32.AND UP1, UPT, UR44, URZ, UPT ;  /* 0x000000ff2c00728c */ /* 0x000fe2000bf25070 */
[----:B------:R-:W-:Y:S01]  /*6490*/  ISETP.NE.AND.EX P4, PT, R87, RZ, PT, P4 ;  /* 0x000000ff5700720c */ /* 0x000fe20003f85340 */
[----:B------:R-:W-:Y:S01]  /*64a0*/  UPLOP3.LUT UP0, UPT, UPT, UPT, UPT, 0x40, 0x4 ;  /* 0x000000000004789c */ /* 0x000fe20003f0e870 */
[----:B------:R-:W-:Y:S01]  /*64b0*/  ISETP.NE.AND.EX P2, PT, RZ, UR39, PT, P2 ;  /* 0x00000027ff007c0c */ /* 0x000fe2000bf45320 */
[----:B------:R-:W-:Y:S01]  /*64c0*/  UISETP.NE.AND.EX UP1, UPT, UR45, URZ, UPT, UP1 ;  /* 0x000000ff2d00728c */ /* 0x000fe2000bf25310 */
[----:B------:R-:W-:Y:S04]  /*64d0*/  PLOP3.LUT P1, PT, PT, PT, UP2, 0x80, 0x8 ;  /* 0x000000000008781c */ /* 0x000fe80003f2f028 */
[----:B------:R-:W-:Y:S06]  /*64e0*/  @UP2 UPLOP3.LUT UP0, UPT, UPT, UPT, UP1, 0x80, 0x8 ;  /* 0x000000000008289c */ /* 0x000fec0003f0f010 */
[----:B------:R-:W-:Y:S01]  /*64f0*/  PLOP3.LUT P0, PT, PT, PT, UP0, 0x80, 0x8 ;  /* 0x000000000008781c */ /* 0x000fe20003f0f008 */
[----:B------:R-:W-:Y:S01]  /*6500*/  @!UPT UIADD3 URZ, UPT, UPT, URZ, URZ, URZ ;  /* 0x000000fffffff290 */ /* 0x000fe2000fffe0ff */
[----:B------:R-:W-:Y:S11]  /*6510*/  BRA.U !UP1, `(.L_x_119) ;  /* 0x0000000109387547 */ /* 0x000ff6000b800000 */
[----:B------:R-:W-:Y:S01]  /*6520*/  UISETP.NE.U32.AND UP0, UPT, UR38, URZ, UPT ;  /* 0x000000ff2600728c */ /* 0x000fe2000bf05070 */
[----:B------:R-:W-:Y:S02]  /*6530*/  HFMA2 R0, -RZ, RZ, 0, 5.9604644775390625e-08 ;  /* 0x00000001ff007431 */ /* 0x000fe400000001ff */
[----:B------:R-:W-:Y:S01]  /*6540*/  IMAD.MOV.U32 R92, RZ, RZ, 0x1 ;  /* 0x00000001ff5c7424 */ /* 0x000fe200078e00ff */
[----:B------:R-:W-:Y:S06]  /*6550*/  UISETP.NE.AND.EX UP0, UPT, UR39, URZ, UPT, UP0 ;  /* 0x000000ff2700728c */ /* 0x000fec000bf05300 */
[----:B------:R-:W-:Y:S05]  /*6560*/  PLOP3.LUT P3, PT, PT, PT, UP0, 0x80, 0x8 ;  /* 0x000000000008781c */ /* 0x000fea0003f6f008 */
[----:B------:R-:W1:Y:S01]  /*6570*/  @UP0 LDCU.64 UR6, c[0x0][0x888] ;  /* 0x00011100ff0607ac */ /* 0x000e620008000a00 */
[----:B------:R-:W-:Y:S07]  /*6580*/  @UP0 UIMAD UR4, UR36, UR44, URZ ;  /* 0x0000002c240402a4 */ /* 0x000fee000f8e02ff */
[----:B------:R-:W-:Y:S01]  /*6590*/  @!P3 PRMT R92, R0, 0x7610, R92 ;  /* 0x00007610005cb816 */ /* 0x000fe2000000005c */
[----:B-1----:R-:W-:Y:S03]  /*65a0*/  @UP0 UIMAD.WIDE UR6, UR4, 0x4, UR6 ;  /* 0x00000004040608a5 */ /* 0x002fe6000f8e0206 */
[----:B------:R-:W1:Y:S03]  /*65b0*/  @!UP0 LDCU UR4, c[0x0][0x880] ;  /* 0x00011000ff0487ac */ /* 0x000e660008000800 */
[----:B------:R-:W-:Y:S01]  /*65c0*/  IMAD.U32 R2, RZ, RZ, UR6 ;  /* 0x00000006ff027e24 */ /* 0x000fe2000f8e00ff */
[----:B------:R-:W-:Y:S05]  /*65d0*/  MOV R3, UR7 ;  /* 0x0000000700037c02 */ /* 0x000fea0008000f00 */
[----:B-----5:R2:W5:Y:S02]  /*65e0*/  @P3 LDG.E R49, desc[UR46][R2.64] ;  /* 0x0000002e02313981 */ /* 0x020564000c1e1900 */
[----:B-12---:R-:W-:Y:S02]  /*65f0*/  @!P3 IMAD.U32 R49, RZ, RZ, UR4 ;  /* 0x00000004ff31be24 */ /* 0x006fe4000f8e00ff */
.L_x_119:
[----:B------:R-:W-:Y:S05]  /*6600*/  @!P4 BRA `(.L_x_120) ;  /* 0x000000000020c947 */ /* 0x000fea0003800000 */
[----:B------:R-:W-:Y:S04]  /*6610*/  ISETP.NE.U32.AND P3, PT, R84, RZ, PT ;  /* 0x000000ff5400720c */ /* 0x000fe80003f65070 */
[----:B------:R-:W-:Y:S11]  /*6620*/  ISETP.NE.AND.EX P3, PT, R85, RZ, PT, P3 ;  /* 0x000000ff5500720c */ /* 0x000ff60003f65330 */
[----:B------:R-:W-:Y:S02]  /*6630*/  @!UPT UIADD3 URZ, UPT, UPT, URZ, URZ, URZ ;  /* 0x000000fffffff290 */ /* 0x000fe4000fffe0ff */
[----:B------:R-:W1:Y:S01]  /*6640*/  @P3 LDC.64 R2, c[0x0][0x8a8] ;  /* 0x00022a00ff023b82 */ /* 0x000e620000000a00 */
[----:B------:R-:W-:Y:S04]  /*6650*/  @P3 IMAD R0, R86, UR36, RZ ;  /* 0x0000002456003c24 */ /* 0x000fe8000f8e02ff */
[----:B-1----:R-:W-:Y:S05]  /*6660*/  @P3 IMAD.WIDE R2, R0, 0x4, R2 ;  /* 0x0000000400023825 */ /* 0x002fea00078e0202 */
[----:B-----5:R1:W5:Y:S02]  /*6670*/  @P3 LDG.E R47, desc[UR46][R2.64] ;  /* 0x0000002e022f3981 */ /* 0x020364000c1e1900 */
[----:B-1----:R-:W2:Y:S02]  /*6680*/  @!P3 LDC R47, c[0x0][0x8a0] ;  /* 0x00022800ff2fbb82 */ /* 0x002ea40000000800 */
.L_x_120:
[----:B-----5:R-:W-:Y:S01]  /*6690*/  FSETP.NEU.AND P3, PT, R49, RZ, PT ;  /* 0x000000ff3100720b */ /* 0x020fe20003f6d000 */
[----:B------:R-:W-:Y:S01]  /*66a0*/  ULOP3.LUT UR4, UR51, 0x1, URZ, 0x3c, !UPT ;  /* 0x0000000133047892 */ /* 0x000fe2000f8e3cff */
[----:B------:R-:W-:Y:S01]  /*66b0*/  SEL R4, RZ, 0xffffffff, P2 ;  /* 0xffffffffff047807 */ /* 0x000fe20001000000 */
[----:B------:R-:W-:Y:S01]  /*66c0*/  IMAD.U32 R68, RZ, RZ, UR56 ;  /* 0x00000038ff447e24 */ /* 0x000fe2000f8e00ff */
[----:B------:R-:W-:Y:S01]  /*66d0*/  @P1 LOP3.LUT P2, RZ, R92, 0xff, RZ, 0xc0, !PT ;  /* 0x000000ff5cff1812 */ /* 0x000fe2000784c0ff */
[----:B------:R-:W-:Y:S01]  /*66e0*/  IMAD.SHL.U32 R111, R98, 0x10, RZ ;  /* 0x00000010626f7824 */ /* 0x000fe200078e00ff */
[----:B------:R-:W-:Y:S01]  /*66f0*/  @P1 SEL R0, RZ, 0xffffffff, P3 ;  /* 0xffffffffff001807 */ /* 0x000fe20001800000 */
[----:B------:R-:W-:Y:S01]  /*6700*/  IMAD.U32 R71, RZ, RZ, UR4 ;  /* 0x00000004ff477e24 */ /* 0x000fe2000f8e00ff */
[----:B------:R-:W-:Y:S01]  /*6710*/  LEA R106, R45, UR48, 0x3 ;  /* 0x000000302d6a7c11 */ /* 0x000fe2000f8e18ff */
[----:B------:R-:W-:Y:S01]  /*6720*/  IMAD.SHL.U32 R68, R68, 0x2000, RZ ;  /* 0x0000200044447824 */ /* 0x000fe200078e00ff */
[----:B------:R-:W-:Y:S01]  /*6730*/  @P0 SEL R0, R4, R0, !P2 ;  /* 0x0000000004000207 */ /* 0x000fe20005000000 */
[----:B------:R-:W-:Y:S01]  /*6740*/  IMAD.SHL.U32 R110, R97, 0x10, RZ ;  /* 0x00000010616e7824 */ /* 0x000fe200078e00ff */
[----:B------:R-:W-:Y:S01]  /*6750*/  PLOP3.LUT P2, PT, PT, PT, UP1, 0x80, 0x8 ;  /* 0x000000000008781c */ /* 0x000fe20003f4f018 */
[----:B------:R-:W-:Y:S01]  /*6760*/  IMAD.IADD R63, R103, 0x1, R68 ;  /* 0x00000001673f7824 */ /* 0x000fe200078e0244 */
[----:B------:R-:W-:Y:S01]  /*6770*/  @P1 LOP3.LUT R0, R0, 0x1, RZ, 0xc0, !PT ;  /* 0x0000000100001812 */ /* 0x000fe200078ec0ff */
[----:B------:R-:W-:Y:S01]  /*6780*/  BSSY B1, `(.L_x_121) ;  /* 0x0000039000017945 */ /* 0x000fe20003800000 */
[----:B------:R-:W-:Y:S01]  /*6790*/  LOP3.LUT P4, R107, R92, 0xff, RZ, 0xc0, !PT ;  /* 0x000000ff5c6b7812 */ /* 0x000fe2000788c0ff */
[----:B------:R-:W-:Y:S01]  /*67a0*/  IMAD.IADD R62, R63, 0x1, R111 ;  /* 0x000000013f3e7824 */ /* 0x000fe200078e026f */
[----:B------:R-:W-:Y:S01]  /*67b0*/  ISETP.NE.U32.OR P5, PT, R0, 0x1, !P1 ;  /* 0x000000010000780c */ /* 0x000fe20004fa5470 */
[----:B------:R-:W-:Y:S01]  /*67c0*/  IMAD.U32 R0, RZ, RZ, UR56 ;  /* 0x00000038ff007e24 */ /* 0x000fe2000f8e00ff */
[----:B------:R-:W-:Y:S01]  /*67d0*/  SEL R3, RZ, 0xffffffff, P3 ;  /* 0xffffffffff037807 */ /* 0x000fe20001800000 */
[----:B------:R-:W-:Y:S01]  /*67e0*/  IMAD.MOV.U32 R70, RZ, RZ, 0x1 ;  /* 0x00000001ff467424 */ /* 0x000fe200078e00ff */
[----:B------:R-:W-:Y:S01]  /*67f0*/  P2R R109, PR, RZ, 0x20 ;  /* 0x00000020ff6d7803 */ /* 0x000fe20000000000 */
[----:B------:R-:W-:Y:S01]  /*6800*/  IMAD R48, R45, 0x40, R46 ;  /* 0x000000402d307824 */ /* 0x000fe200078e022e */
[----:B------:R-:W-:Y:S01]  /*6810*/  LEA R0, R0, UR48, 0x3 ;  /* 0x0000003000007c11 */ /* 0x000fe2000f8e18ff */
[----:B------:R-:W-:Y:S01]  /*6820*/  IMAD.U32 R69, RZ, RZ, UR56 ;  /* 0x00000038ff457e24 */ /* 0x000fe2000f8e00ff */
[----:B------:R-:W-:Y:S02]  /*6830*/  @P2 SEL R3, R4, R3, !P4 ;  /* 0x0000000304032207 */ /* 0x000fe40006000000 */
[----:B------:R-:W-:Y:S02]  /*6840*/  CS2R R82, SRZ ;  /* 0x0000000000527805 */ /* 0x000fe4000001ff00 */
[----:B------:R-:W-:Y:S02]  /*6850*/  CS2R R80, SRZ ;  /* 0x0000000000507805 */ /* 0x000fe4000001ff00 */
[----:B------:R-:W-:Y:S02]  /*6860*/  CS2R R74, SRZ ;  /* 0x00000000004a7805 */ /* 0x000fe4000001ff00 */
[----:B------:R-:W-:Y:S02]  /*6870*/  LOP3.LUT R3, R3, 0x1, RZ, 0xc0, !PT ;  /* 0x0000000103037812 */ /* 0x000fe400078ec0ff */
[----:B------:R-:W-:Y:S02]  /*6880*/  CS2R R72, SRZ ;  /* 0x0000000000487805 */ /* 0x000fe4000001ff00 */
[----:B------:R-:W-:Y:S02]  /*6890*/  @P5 SHF.L.U32 R2, R71, 0x1f, RZ ;  /* 0x0000001f47025819 */ /* 0x000fe400000006ff */
[----:B------:R-:W-:Y:S02]  /*68a0*/  CS2R R66, SRZ ;  /* 0x0000000000427805 */ /* 0x000fe4000001ff00 */
[----:B------:R-:W-:Y:S02]  /*68b0*/  ISETP.NE.U32.AND P2, PT, R3, 0x1, PT ;  /* 0x000000010300780c */ /* 0x000fe40003f45070 */
[----:B------:R-:W-:Y:S01]  /*68c0*/  CS2R R64, SRZ ;  /* 0x0000000000407805 */ /* 0x000fe2000001ff00 */
[----:B------:R1:W3:Y:S01]  /*68d0*/  @P5 SYNCS.PHASECHK.TRANS64.TRYWAIT P1, [R0+URZ+0x140], R2 ;  /* 0x00014002000055a7 */ /* 0x0002e200080211ff */
[----:B------:R-:W-:Y:S02]  /*68e0*/  CS2R R58, SRZ ;  /* 0x00000000003a7805 */ /* 0x000fe4000001ff00 */
[----:B------:R-:W-:Y:S02]  /*68f0*/  P2R R76, PR, RZ, 0x4 ;  /* 0x00000004ff4c7803 */ /* 0x000fe40000000000 */
[----:B------:R-:W-:Y:S01]  /*6900*/  CS2R R56, SRZ ;  /* 0x0000000000387805 */ /* 0x000fe2000001ff00 */
[----:B------:R-:W-:Y:S02]  /*6910*/  IMAD.IADD R61, R63, 0x1, R110 ;  /* 0x000000013f3d7824 */ /* 0x000fe400078e026e */
[----:B------:R-:W-:Y:S01]  /*6920*/  IMAD.IADD R60, R102, 0x1, R62 ;  /* 0x00000001663c7824 */ /* 0x000fe200078e023e */
[----:B-1----:R-:W-:Y:S04]  /*6930*/  SHF.L.U32 R2, R101, 0x1f, RZ ;  /* 0x0000001f65027819 */ /* 0x002fe800000006ff */
[----:B------:R1:W4:Y:S01]  /*6940*/  SYNCS.PHASECHK.TRANS64.TRYWAIT P0, [R106+URZ+0x1a0], R2 ;  /* 0x0001a0026a0075a7 */ /* 0x00032200080011ff */
[----:B---3--:R-:W-:Y:S01]  /*6950*/  @P5 SEL R70, RZ, 0x1, !P1 ;  /* 0x00000001ff465807 */ /* 0x008fe20004800000 */
[----:B-1----:R-:W-:Y:S06]  /*6960*/  @!P5 BRA `(.L_x_122) ;  /* 0x000000000068d947 */ /* 0x002fec0003800000 */
[----:B------:R-:W-:Y:S01]  /*6970*/  ISETP.NE.AND P1, PT, R70, RZ, PT ;  /* 0x000000ff4600720c */ /* 0x000fe20003f25270 */
[----:B------:R-:W-:Y:S01]  /*6980*/  BSSY B0, `(.L_x_123) ;  /* 0x000000d000007945 */ /* 0x000fe20003800000 */
[----:B------:R-:W-:Y:S02]  /*6990*/  CS2R R58, SRZ ;  /* 0x00000000003a7805 */ /* 0x000fe4000001ff00 */
[----:B------:R-:W-:Y:S02]  /*69a0*/  CS2R R56, SRZ ;  /* 0x0000000000387805 */ /* 0x000fe4000001ff00 */
[----:B------:R-:W-:Y:S02]  /*69b0*/  CS2R R66, SRZ ;  /* 0x0000000000427805 */ /* 0x000fe4000001ff00 */
[----:B------:R-:W-:Y:S02]  /*69c0*/  CS2R R64, SRZ ;  /* 0x0000000000407805 */ /* 0x000fe4000001ff00 */
[----:B------:R-:W-:Y:S02]  /*69d0*/  CS2R R74, SRZ ;  /* 0x00000000004a7805 */ /* 0x000fe4000001ff00 */
[----:B------:R-:W-:Y:S02]  /*69e0*/  CS2R R72, SRZ ;  /* 0x0000000000487805 */ /* 0x000fe4000001ff00 */
[----:B------:R-:W-:Y:S02]  /*69f0*/  CS2R R82, SRZ ;  /* 0x0000000000527805 */ /* 0x000fe4000001ff00 */
[----:B------:R-:W-:Y:S01]  /*6a00*/  CS2R R80, SRZ ;  /* 0x0000000000507805 */ /* 0x000fe2000001ff00 */
[----:B------:R-:W-:Y:S06]  /*6a10*/  @P1 BRA `(.L_x_124) ;  /* 0x00000000000c1947 */ /* 0x000fec0003800000 */
[----:B------:R-:W-:Y:S04]  /*6a20*/  SHF.L.U32 R3, R71, 0x1f, RZ ;  /* 0x0000001f47037819 */ /* 0x000fe800000006ff */
[----:B------:R-:W1:Y:S02]  /*6a30*/  SYNCS.PHASECHK.TRANS64.TRYWAIT P1, [R0+URZ+0x140], R3 ;  /* 0x00014003000075a7 */ /* 0x000e6400080211ff */
[----:B-1----:R-:W-:Y:S05]  /*6a40*/  @!P1 BRA `(.L_x_125) ;  /* 0x0000002c00149947 */ /* 0x002fea0003800000 */
.L_x_124:
[----:B------:R-:W-:Y:S05]  /*6a50*/  BSYNC B0 ;  /* 0x0000000000007941 */ /* 0x000fea0003800000 */
.L_x_123:
[----:B------:R-:W-:Y:S01]  /*6a60*/  ISETP.NE.AND P1, PT, R76, RZ, PT ;  /* 0x000000ff4c00720c */ /* 0x000fe20003f25270 */
[----:B------:R-:W-:Y:S04]  /*6a70*/  UIADD3 UR5, UPT, UPT, UR56, 0x1, URZ ;  /* 0x0000000138057890 */ /* 0x000fe8000fffe0ff */
[----:B------:R-:W-:Y:S04]  /*6a80*/  UISETP.NE.AND UP0, UPT, UR5, 0x3, UPT ;  /* 0x000000030500788c */ /* 0x000fe8000bf05270 */
[----:B------:R-:W-:Y:S02]  /*6a90*/  USEL UR4, URZ, 0x1, UP0 ;  /* 0x00000001ff047887 */ /* 0x000fe40008000000 */
[----:B------:R-:W-:Y:S02]  /*6aa0*/  USEL UR5, UR5, URZ, UP0 ;  /* 0x000000ff05057287 */ /* 0x000fe40008000000 */
[----:B------:R3:W1:Y:S02]  /*6ab0*/  @P1 LDS.128 R56, [R63] ;  /* 0x000000003f381984 */ /* 0x0006640000000c00 */
[----:B------:R-:W-:Y:S02]  /*6ac0*/  LOP3.LUT R71, R71, UR4, RZ, 0x3c, !PT ;  /* 0x0000000447477c12 */ /* 0x000fe4000f8e3cff */
[----:B------:R3:W1:Y:S01]  /*6ad0*/  @P1 LDS.128 R64, [R62+0x10] ;  /* 0x000010003e401984 */ /* 0x0006620000000c00 */
[----:B------:R-:W-:Y:S03]  /*6ae0*/  IMAD.U32 R69, RZ, RZ, UR5 ;  /* 0x00000005ff457e24 */ /* 0x000fe6000f8e00ff */
[----:B------:R3:W1:Y:S04]  /*6af0*/  @P1 LDS.128 R72, [R61+0x20] ;  /* 0x000020003d481984 */ /* 0x0006680000000c00 */
[----:B------:R3:W1:Y:S02]  /*6b00*/  @P1 LDS.128 R80, [R60+0x10] ;  /* 0x000010003c501984 */ /* 0x0006640000000c00 */
.L_x_122:
[----:B------:R-:W-:Y:S05]  /*6b10*/  BSYNC B1 ;  /* 0x0000000000017941 */ /* 0x000fea0003800000 */
.L_x_121:
[----:B-1----:R-:W-:Y:S04]  /*6b20*/  SHF.R.U32.HI R0, RZ, 0x15, R48 ;  /* 0x00000015ff007819 */ /* 0x002fe80000011630 */
[----:B------:R-:W-:Y:S01]  /*6b30*/  LOP3.LUT P1, RZ, R0, 0x3, R96, 0x48, !PT ;  /* 0x0000000300ff7812 */ /* 0x000fe20007824860 */
[----:B------:R-:W-:Y:S01]  /*6b40*/  @!UPT UIADD3 URZ, UPT, UPT, URZ, URZ, URZ ;  /* 0x000000fffffff290 */ /* 0x000fe2000fffe0ff */
[----:B----4-:R-:W-:Y:S11]  /*6b50*/  @P0 BRA `(.L_x_126) ;  /* 0x0000000000080947 */ /* 0x010ff60003800000 */
[----:B------:R-:W1:Y:S02]  /*6b60*/  SYNCS.PHASECHK.TRANS64.TRYWAIT P0, [R106+URZ+0x1a0], R2 ;  /* 0x0001a0026a0075a7 */ /* 0x000e6400080011ff */
[----:B-1----:R-:W-:Y:S05]  /*6b70*/  @!P0 BRA `(.L_x_127) ;  /* 0x0000002800dc8947 */ /* 0x002fea0003800000 */
.L_x_126:
[----:B------:R-:W-:Y:S05]  /*6b80*/  @!P1 BRA `(.L_x_128) ;  /* 0x0000000000409947 */ /* 0x000fea0003800000 */
[----:B------:R-:W4:Y:S01]  /*6b90*/  LDCU.64 UR8, c[0x4][0x70] ;  /* 0x01000e00ff0877ac */ /* 0x000f220008000a00 */
[----:B------:R-:W-:Y:S01]  /*6ba0*/  MOV R3, 0x0 ;  /* 0x0000000000037802 */ /* 0x000fe20000000f00 */
[----:B------:R-:W-:Y:S02]  /*6bb0*/  HFMA2 R12, -RZ, RZ, 0, 5.9604644775390625e-08 ;  /* 0x00000001ff0c7431 */ /* 0x000fe400000001ff */
[----:B------:R-:W-:Y:S02]  /*6bc0*/  IMAD.MOV.U32 R8, RZ, RZ, 0x192 ;  /* 0x00000192ff087424 */ /* 0x000fe400078e00ff */
[----:B------:R-:W-:Y:S01]  /*6bd0*/  IMAD.MOV.U32 R13, RZ, RZ, RZ ;  /* 0x000000ffff0d7224 */ /* 0x000fe200078e00ff */
[----:B------:R-:W5:Y:S01]  /*6be0*/  LDCU.64 UR6, c[0x4][0x78] ;  /* 0x01000f00ff0677ac */ /* 0x000f620008000a00 */
[----:B-1----:R-:W1:Y:S01]  /*6bf0*/  LDC.64 R2, c[0x4][R3] ;  /* 0x0100000003027b82 */ /* 0x002e620000000a00 */
[----:B------:R-:W2:Y:S01]  /*6c00*/  LDCU.64 UR4, c[0x4][0x10] ;  /* 0x01000200ff0477ac */ /* 0x000ea20008000a00 */
[----:B----4-:R-:W-:Y:S01]  /*6c10*/  MOV R5, UR9 ;  /* 0x0000000900057c02 */ /* 0x010fe20008000f00 */
[----:B------:R-:W-:Y:S01]  /*6c20*/  IMAD.U32 R4, RZ, RZ, UR8 ;  /* 0x00000008ff047e24 */ /* 0x000fe2000f8e00ff */
[----:B-----5:R-:W-:Y:S01]  /*6c30*/  MOV R7, UR7 ;  /* 0x0000000700077c02 */ /* 0x020fe20008000f00 */
[----:B------:R-:W-:Y:S01]  /*6c40*/  IMAD.U32 R6, RZ, RZ, UR6 ;  /* 0x00000006ff067e24 */ /* 0x000fe2000f8e00ff */
[----:B--2---:R-:W-:Y:S01]  /*6c50*/  MOV R11, UR5 ;  /* 0x00000005000b7c02 */ /* 0x004fe20008000f00 */
[----:B------:R-:W-:Y:S02]  /*6c60*/  IMAD.U32 R10, RZ, RZ, UR4 ;  /* 0x00000004ff0a7e24 */ /* 0x000fe4000f8e00ff */
[----:B------:R-:W-:Y:S07]  /*6c70*/  LEPC R20, `(.L_x_128) ;  /* 0x000000001014794e */ /* 0x000fee0000000000 */
[----:B-1-3--:R-:W-:Y:S05]  /*6c80*/  CALL.ABS.NOINC R2 ;  /* 0x0000000002007343 */ /* 0x00afea0003c00000 */
.L_x_128:
[----:B------:R-:W-:Y:S01]  /*6c90*/  SHF.L.U32 R50, R56, 0x10, RZ ;  /* 0x0000001038327819 */ /* 0x000fe200000006ff */
[----:B------:R-:W-:Y:S05]  /*6ca0*/  WARPSYNC.ALL ;  /* 0x0000000000007948 */ /* 0x000fea0003800000 */
[----:B------:R-:W-:Y:S01]  /*6cb0*/  R2UR UR4, R48 ;  /* 0x00000000300472ca */ /* 0x000fe200000e0000 */
[----:B------:R-:W-:Y:S01]  /*6cc0*/  BSSY.RECONVERGENT B0, `(.L_x_129) ;  /* 0x0000085000007945 */ /* 0x000fe20003800200 */
[----:B------:R-:W-:Y:S02]  /*6cd0*/  LOP3.LUT R51, R56, 0xffff0000, RZ, 0xc0, !PT ;  /* 0xffff000038337812 */ /* 0x000fe400078ec0ff */
[----:B------:R-:W-:Y:S02]  /*6ce0*/  SHF.L.U32 R52, R57, 0x10, RZ ;  /* 0x0000001039347819 */ /* 0x000fe400000006ff */
[----:B------:R-:W-:Y:S07]  /*6cf0*/  ISETP.NE.AND P0, PT, R104, RZ, PT ;  /* 0x000000ff6800720c */ /* 0x000fee0003f05270 */
[----:B------:R-:W2:Y:S02]  /*6d00*/  LDTM.x32 R4, tmem[UR4] ;  /* 0x00000004000479ee */ /* 0x000ea400082c0000 */
[C---:B--2---:R-:W-:Y:S01]  /*6d10*/  FMUL R0, R47.reuse, R4 ;  /* 0x000000042f007220 */ /* 0x044fe20000400000 */
[C---:B-1----:R-:W-:Y:S01]  /*6d20*/  FMUL R2, R47.reuse, R5 ;  /* 0x000000052f027220 */ /* 0x042fe20000400000 */
[C---:B------:R-:W-:Y:S01]  /*6d30*/  FMUL R4, R47.reuse, R8 ;  /* 0x000000082f047220 */ /* 0x040fe20000400000 */
[C---:B------:R-:W-:Y:S01]  /*6d40*/  FMUL R3, R47.reuse, R6 ;  /* 0x000000062f037220 */ /* 0x040fe20000400000 */
[C---:B------:R-:W-:Y:S01]  /*6d50*/  FMUL R5, R47.reuse, R9 ;  /* 0x000000092f057220 */ /* 0x040fe20000400000 */
[C---:B------:R-:W-:Y:S01]  /*6d60*/  FMUL R8, R47.reuse, R12 ;  /* 0x0000000c2f087220 */ /* 0x040fe20000400000 */
[C---:B------:R-:W-:Y:S01]  /*6d70*/  FMUL R6, R47.reuse, R10 ;  /* 0x0000000a2f067220 */ /* 0x040fe20000400000 */
[C---:B------:R-:W-:Y:S01]  /*6d80*/  FMUL R9, R47.reuse, R13 ;  /* 0x0000000d2f097220 */ /* 0x040fe20000400000 */
[----:B------:R-:W-:Y:S01]  /*6d90*/  FMUL R12, R47, R16 ;  /* 0x000000102f0c7220 */ /* 0x000fe20000400000 */
[----:B------:R-:W-:Y:S01]  /*6da0*/  FFMA R0, R49, R50, R0 ;  /* 0x0000003231007223 */ /* 0x000fe20000000000 */
[C---:B------:R-:W-:Y:S01]  /*6db0*/  FMUL R10, R47.reuse, R14 ;  /* 0x0000000e2f0a7220 */ /* 0x040fe20000400000 */
[C---:B------:R-:W-:Y:S01]  /*6dc0*/  FMUL R13, R47.reuse, R17 ;  /* 0x000000112f0d7220 */ /* 0x040fe20000400000 */
[----:B------:R-:W-:Y:S01]  /*6dd0*/  FMUL R16, R47, R20 ;  /* 0x000000142f107220 */ /* 0x000fe20000400000 */
[----:B------:R-:W-:Y:S01]  /*6de0*/  FFMA R2, R49, R51, R2 ;  /* 0x0000003331027223 */ /* 0x000fe20000000002 */
[C---:B------:R-:W-:Y:S01]  /*6df0*/  FMUL R14, R47.reuse, R18 ;  /* 0x000000122f0e7220 */ /* 0x040fe20000400000 */
[C---:B------:R-:W-:Y:S01]  /*6e00*/  FMUL R17, R47.reuse, R21 ;  /* 0x000000152f117220 */ /* 0x040fe20000400000 */
[C---:B------:R-:W-:Y:S01]  /*6e10*/  FMUL R20, R47.reuse, R24 ;  /* 0x000000182f147220 */ /* 0x040fe20000400000 */
[C---:B------:R-:W-:Y:S01]  /*6e20*/  FMUL R18, R47.reuse, R22 ;  /* 0x000000162f127220 */ /* 0x040fe20000400000 */
[C---:B------:R-:W-:Y:S01]  /*6e30*/  FMUL R21, R47.reuse, R25 ;  /* 0x000000192f157220 */ /* 0x040fe20000400000 */
[C---:B------:R-:W-:Y:S01]  /*6e40*/  FMUL R24, R47.reuse, R28 ;  /* 0x0000001c2f187220 */ /* 0x040fe20000400000 */
[C---:B------:R-:W-:Y:S01]  /*6e50*/  FMUL R22, R47.reuse, R26 ;  /* 0x0000001a2f167220 */ /* 0x040fe20000400000 */
[C---:B------:R-:W-:Y:S01]  /*6e60*/  FMUL R25, R47.reuse, R29 ;  /* 0x0000001d2f197220 */ /* 0x040fe20000400000 */
[----:B------:R-:W-:Y:S01]  /*6e70*/  FMUL R28, R47, R32 ;  /* 0x000000202f1c7220 */ /* 0x000fe20000400000 */
[----:B------:R-:W-:Y:S01]  /*6e80*/  LOP3.LUT R32, R57, 0xffff0000, RZ, 0xc0, !PT ;  /* 0xffff000039207812 */ /* 0x000fe200078ec0ff */
[C---:B------:R-:W-:Y:S01]  /*6e90*/  FMUL R26, R47.reuse, R30 ;  /* 0x0000001e2f1a7220 */ /* 0x040fe20000400000 */
[----:B------:R-:W-:Y:S01]  /*6ea0*/  FMUL R29, R47, R33 ;  /* 0x000000212f1d7220 */ /* 0x000fe20000400000 */
[----:B------:R-:W-:Y:S01]  /*6eb0*/  SHF.L.U32 R33, R58, 0x10, RZ ;  /* 0x000000103a217819 */ /* 0x000fe200000006ff */
[----:B------:R-:W-:Y:S01]  /*6ec0*/  FFMA R3, R49, R52, R3 ;  /* 0x0000003431037223 */ /* 0x000fe20000000003 */
[----:B------:R-:W-:Y:S01]  /*6ed0*/  F2FP.BF16.F32.PACK_AB R52, R2, R0 ;  /* 0x000000000234723e */ /* 0x000fe200000010ff */
[----:B------:R-:W-:Y:S01]  /*6ee0*/  FMUL R7, R47, R7 ;  /* 0x000000072f077220 */ /* 0x000fe20000400000 */
[----:B------:R-:W-:Y:S01]  /*6ef0*/  SHF.L.U32 R0, R59, 0x10, RZ ;  /* 0x000000103b007819 */ /* 0x000fe200000006ff */
[----:B------:R-:W-:Y:S01]  /*6f00*/  FMUL R30, R47, R34 ;  /* 0x000000222f1e7220 */ /* 0x000fe20000400000 */
[----:B------:R-:W-:Y:S01]  /*6f10*/  LOP3.LUT R34, R58, 0xffff0000, RZ, 0xc0, !PT ;  /* 0xffff00003a227812 */ /* 0x000fe200078ec0ff */
[----:B------:R-:W-:Y:S01]  /*6f20*/  FFMA R7, R49, R32, R7 ;  /* 0x0000002031077223 */ /* 0x000fe20000000007 */
[----:B------:R-:W-:Y:S01]  /*6f30*/  LOP3.LUT R2, R59, 0xffff0000, RZ, 0xc0, !PT ;  /* 0xffff00003b027812 */ /* 0x000fe200078ec0ff */
[----:B------:R-:W-:Y:S01]  /*6f40*/  FFMA R4, R49, R33, R4 ;  /* 0x0000002131047223 */ /* 0x000fe20000000004 */
[----:B------:R-:W-:Y:S01]  /*6f50*/  FMUL R11, R47, R11 ;  /* 0x0000000b2f0b7220 */ /* 0x000fe20000400000 */
[----:B------:R-:W-:Y:S01]  /*6f60*/  FFMA R5, R49, R34, R5 ;  /* 0x0000002231057223 */ /* 0x000fe20000000005 */
[----:B------:R-:W-:Y:S01]  /*6f70*/  F2FP.BF16.F32.PACK_AB R53, R7, R3 ;  /* 0x000000030735723e */ /* 0x000fe200000010ff */
[C---:B------:R-:W-:Y:S01]  /*6f80*/  FFMA R6, R49.reuse, R0, R6 ;  /* 0x0000000031067223 */ /* 0x040fe20000000006 */
[C---:B------:R-:W-:Y:S01]  /*6f90*/  SHF.L.U32 R0, R64.reuse, 0x10, RZ ;  /* 0x0000001040007819 */ /* 0x040fe200000006ff */
[----:B------:R-:W-:Y:S01]  /*6fa0*/  FFMA R11, R49, R2, R11 ;  /* 0x00000002310b7223 */ /* 0x000fe2000000000b */
[----:B------:R-:W-:Y:S01]  /*6fb0*/  LOP3.LUT R2, R64, 0xffff0000, RZ, 0xc0, !PT ;  /* 0xffff000040027812 */ /* 0x000fe200078ec0ff */
[----:B------:R-:W-:Y:S01]  /*6fc0*/  FMUL R15, R47, R15 ;  /* 0x0000000f2f0f7220 */ /* 0x000fe20000400000 */
[----:B------:R-:W-:Y:S01]  /*6fd0*/  SHF.L.U32 R3, R65, 0x10, RZ ;  /* 0x0000001041037819 */ /* 0x000fe200000006ff */
[----:B------:R-:W-:Y:S01]  /*6fe0*/  FFMA R8, R49, R0, R8 ;  /* 0x0000000031087223 */ /* 0x000fe20000000008 */
[----:B------:R-:W-:Y:S01]  /*6ff0*/  LOP3.LUT R0, R65, 0xffff0000, RZ, 0xc0, !PT ;  /* 0xffff000041007812 */ /* 0x000fe200078ec0ff */
[C---:B------:R-:W-:Y:S01]  /*7000*/  FFMA R9, R49.reuse, R2, R9 ;  /* 0x0000000231097223 */ /* 0x040fe20000000009 */
[C---:B------:R-:W-:Y:S01]  /*7010*/  SHF.L.U32 R2, R66.reuse, 0x10, RZ ;  /* 0x0000001042027819 */ /* 0x040fe200000006ff */
[----:B------:R-:W-:Y:S01]  /*7020*/  FFMA R10, R49, R3, R10 ;  /* 0x00000003310a7223 */ /* 0x000fe2000000000a */
[----:B------:R-:W-:Y:S01]  /*7030*/  SHF.L.U32 R3, R67, 0x10, RZ ;  /* 0x0000001043037819 */ /* 0x000fe200000006ff */
[C---:B------:R-:W-:Y:S01]  /*7040*/  FFMA R15, R49.reuse, R0, R15 ;  /* 0x00000000310f7223 */ /* 0x040fe2000000000f */
[----:B------:R-:W-:Y:S01]  /*7050*/  LOP3.LUT R0, R66, 0xffff0000, RZ, 0xc0, !PT ;  /* 0xffff000042007812 */ /* 0x000fe200078ec0ff */
[----:B------:R-:W-:Y:S01]  /*7060*/  FFMA R12, R49, R2, R12 ;  /* 0x00000002310c7223 */ /* 0x000fe2000000000c */
[C---:B------:R-:W-:Y:S01]  /*7070*/  SHF.L.U32 R2, R72.reuse, 0x10, RZ ;  /* 0x0000001048027819 */ /* 0x040fe200000006ff */
[----:B------:R-:W-:Y:S01]  /*7080*/  FMUL R19, R47, R19 ;  /* 0x000000132f137220 */ /* 0x000fe20000400000 */
[----:B------:R-:W-:Y:S01]  /*7090*/  F2FP.BF16.F32.PACK_AB R54, R5, R4 ;  /* 0x000000040536723e */ /* 0x000fe200000010ff */
[----:B------:R-:W-:Y:S01]  /*70a0*/  FFMA R13, R49, R0, R13 ;  /* 0x00000000310d7223 */ /* 0x000fe2000000000d */
[----:B------:R-:W-:Y:S01]  /*70b0*/  LOP3.LUT R0, R67, 0xffff0000, RZ, 0xc0, !PT ;  /* 0xffff000043007812 */ /* 0x000fe200078ec0ff */
[----:B------:R-:W-:Y:S01]  /*70c0*/  FFMA R14, R49, R3, R14 ;  /* 0x00000003310e7223 */ /* 0x000fe2000000000e */
[----:B------:R-:W-:Y:S01]  /*70d0*/  LOP3.LUT R3, R72, 0xffff0000, RZ, 0xc0, !PT ;  /* 0xffff000048037812 */ /* 0x000fe200078ec0ff */
[----:B------:R-:W-:Y:S01]  /*70e0*/  FMUL R23, R47, R23 ;  /* 0x000000172f177220 */ /* 0x000fe20000400000 */
[----:B------:R-:W-:Y:S01]  /*70f0*/  F2FP.BF16.F32.PACK_AB R55, R11, R6 ;  /* 0x000000060b37723e */ /* 0x000fe200000010ff */
[----:B------:R-:W-:Y:S01]  /*7100*/  FFMA R19, R49, R0, R19 ;  /* 0x0000000031137223 */ /* 0x000fe20000000013 */
[----:B------:R-:W-:Y:S01]  /*7110*/  SHF.L.U32 R0, R73, 0x10, RZ ;  /* 0x0000001049007819 */ /* 0x000fe200000006ff */
[----:B------:R-:W-:Y:S01]  /*7120*/  FFMA R16, R49, R2, R16 ;  /* 0x0000000231107223 */ /* 0x000fe20000000010 */
[----:B------:R-:W-:Y:S01]  /*7130*/  LOP3.LUT R2, R73, 0xffff0000, RZ, 0xc0, !PT ;  /* 0xffff000049027812 */ /* 0x000fe200078ec0ff */
[----:B------:R-:W-:Y:S01]  /*7140*/  FFMA R17, R49, R3, R17 ;  /* 0x0000000331117223 */ /* 0x000fe20000000011 */
[----:B------:R-:W-:Y:S01]  /*7150*/  SHF.L.U32 R3, R75, 0x10, RZ ;  /* 0x000000104b037819 */ /* 0x000fe200000006ff */
[----:B------:R-:W-:Y:S01]  /*7160*/  FFMA R18, R49, R0, R18 ;  /* 0x0000000031127223 */ /* 0x000fe20000000012 */
[C---:B------:R-:W-:Y:S01]  /*7170*/  SHF.L.U32 R0, R74.reuse, 0x10, RZ ;  /* 0x000000104a007819 */ /* 0x040fe200000006ff */
[----:B------:R1:W-:Y:S01]  /*7180*/  STS.128 [R63], R52 ;  /* 0x000000343f007388 */ /* 0x0003e20000000c00 */
[----:B------:R-:W-:Y:S01]  /*7190*/  F2FP.BF16.F32.PACK_AB R8, R9, R8 ;  /* 0x000000080908723e */ /* 0x000fe200000010ff */
[C---:B------:R-:W-:Y:S01]  /*71a0*/  FFMA R23, R49.reuse, R2, R23 ;  /* 0x0000000231177223 */ /* 0x040fe20000000017 */
[----:B------:R-:W-:Y:S01]  /*71b0*/  LOP3.LUT R2, R74, 0xffff0000, RZ, 0xc0, !PT ;  /* 0xffff00004a027812 */ /* 0x000fe200078ec0ff */
[----:B------:R-:W-:Y:S01]  /*71c0*/  FFMA R20, R49, R0, R20 ;  /* 0x0000000031147223 */ /* 0x000fe20000000014 */
[----:B------:R-:W-:Y:S01]  /*71d0*/  LOP3.LUT R0, R75, 0xffff0000, RZ, 0xc0, !PT ;  /* 0xffff00004b007812 */ /* 0x000fe200078ec0ff */
[----:B------:R-:W-:Y:S01]  /*71e0*/  FMUL R27, R47, R27 ;  /* 0x0000001b2f1b7220 */ /* 0x000fe20000400000 */
[----:B------:R-:W-:Y:S01]  /*71f0*/  F2FP.BF16.F32.PACK_AB R9, R15, R10 ;  /* 0x0000000a0f09723e */ /* 0x000fe200000010ff */
[C---:B------:R-:W-:Y:S01]  /*7200*/  FFMA R21, R49.reuse, R2, R21 ;  /* 0x0000000231157223 */ /* 0x040fe20000000015 */
[C---:B------:R-:W-:Y:S01]  /*7210*/  FFMA R22, R49.reuse, R3, R22 ;  /* 0x0000000331167223 */ /* 0x040fe20000000016 */
[----:B------:R-:W-:Y:S01]  /*7220*/  FFMA R27, R49, R0, R27 ;  /* 0x00000000311b7223 */ /* 0x000fe2000000001b */
[C---:B------:R-:W-:Y:S01]  /*7230*/  SHF.L.U32 R2, R80.reuse, 0x10, RZ ;  /* 0x0000001050027819 */ /* 0x040fe200000006ff */
[C---:B------:R-:W-:Y:S01]  /*7240*/  FMUL R31, R47.reuse, R31 ;  /* 0x0000001f2f1f7220 */ /* 0x040fe20000400000 */
[----:B------:R-:W-:Y:S01]  /*7250*/  LOP3.LUT R0, R80, 0xffff0000, RZ, 0xc0, !PT ;  /* 0xffff000050007812 */ /* 0x000fe200078ec0ff */
[----:B------:R-:W-:Y:S01]  /*7260*/  FMUL R35, R47, R35 ;  /* 0x000000232f237220 */ /* 0x000fe20000400000 */
[----:B------:R-:W-:Y:S01]  /*7270*/  SHF.L.U32 R3, R81, 0x10, RZ ;  /* 0x0000001051037819 */ /* 0x000fe200000006ff */
[----:B------:R-:W-:Y:S01]  /*7280*/  FFMA R24, R49, R2, R24 ;  /* 0x0000000231187223 */ /* 0x000fe20000000018 */
[----:B------:R-:W-:Y:S01]  /*7290*/  F2FP.BF16.F32.PACK_AB R10, R13, R12 ;  /* 0x0000000c0d0a723e */ /* 0x000fe200000010ff */
[----:B------:R-:W-:Y:S01]  /*72a0*/  FFMA R25, R49, R0, R25 ;  /* 0x0000000031197223 */ /* 0x000fe20000000019 */
[----:B------:R-:W-:Y:S01]  /*72b0*/  F2FP.BF16.F32.PACK_AB R11, R19, R14 ;  /* 0x0000000e130b723e */ /* 0x000fe200000010ff */
[----:B------:R-:W-:Y:S01]  /*72c0*/  FFMA R26, R49, R3, R26 ;  /* 0x00000003311a7223 */ /* 0x000fe2000000001a */
[----:B------:R-:W-:Y:S02]  /*72d0*/  LOP3.LUT R0, R81, 0xffff0000, RZ, 0xc0, !PT ;  /* 0xffff000051007812 */ /* 0x000fe400078ec0ff */
[C---:B------:R-:W-:Y:S01]  /*72e0*/  SHF.L.U32 R2, R82.reuse, 0x10, RZ ;  /* 0x0000001052027819 */ /* 0x040fe200000006ff */
[----:B------:R1:W-:Y:S01]  /*72f0*/  STS.128 [R62+0x10], R8 ;  /* 0x000010083e007388 */ /* 0x0003e20000000c00 */
[----:B------:R-:W-:Y:S01]  /*7300*/  LOP3.LUT R3, R82, 0xffff0000, RZ, 0xc0, !PT ;  /* 0xffff000052037812 */ /* 0x000fe200078ec0ff */
[----:B------:R-:W-:Y:S01]  /*7310*/  FFMA R31, R49, R0, R31 ;  /* 0x00000000311f7223 */ /* 0x000fe2000000001f */
[----:B------:R-:W-:Y:S01]  /*7320*/  SHF.L.U32 R4, R83, 0x10, RZ ;  /* 0x0000001053047819 */ /* 0x000fe200000006ff */
[----:B------:R-:W-:Y:S01]  /*7330*/  FFMA R28, R49, R2, R28 ;  /* 0x00000002311c7223 */ /* 0x000fe2000000001c */
[----:B------:R-:W-:Y:S01]  /*7340*/  F2FP.BF16.F32.PACK_AB R16, R17, R16 ;  /* 0x000000101110723e */ /* 0x000fe200000010ff */
[----:B------:R-:W-:Y:S01]  /*7350*/  FFMA R29, R49, R3, R29 ;  /* 0x00000003311d7223 */ /* 0x000fe2000000001d */
[----:B------:R-:W-:Y:S01]  /*7360*/  LOP3.LUT R5, R83, 0xffff0000, RZ, 0xc0, !PT ;  /* 0xffff000053057812 */ /* 0x000fe200078ec0ff */
[----:B------:R-:W-:Y:S01]  /*7370*/  FFMA R30, R49, R4, R30 ;  /* 0x00000004311e7223 */ /* 0x000fe2000000001e */
[----:B------:R-:W-:Y:S02]  /*7380*/  F2FP.BF16.F32.PACK_AB R17, R23, R18 ;  /* 0x000000121711723e */ /* 0x000fe400000010ff */
[----:B------:R-:W-:Y:S01]  /*7390*/  F2FP.BF16.F32.PACK_AB R18, R21, R20 ;  /* 0x000000141512723e */ /* 0x000fe200000010ff */
[----:B------:R-:W-:Y:S01]  /*73a0*/  FFMA R35, R49, R5, R35 ;  /* 0x0000000531237223 */ /* 0x000fe20000000023 */
[----:B------:R-:W-:Y:S02]  /*73b0*/  F2FP.BF16.F32.PACK_AB R19, R27, R22 ;  /* 0x000000161b13723e */ /* 0x000fe400000010ff */
[----:B------:R-:W-:Y:S02]  /*73c0*/  F2FP.BF16.F32.PACK_AB R24, R25, R24 ;  /* 0x000000181918723e */ /* 0x000fe400000010ff */
[----:B------:R-:W-:Y:S01]  /*73d0*/  F2FP.BF16.F32.PACK_AB R25, R31, R26 ;  /* 0x0000001a1f19723e */ /* 0x000fe200000010ff */
[----:B------:R1:W-:Y:S01]  /*73e0*/  STS.128 [R61+0x20], R16 ;  /* 0x000020103d007388 */ /* 0x0003e20000000c00 */
[----:B------:R-:W-:Y:S02]  /*73f0*/  F2FP.BF16.F32.PACK_AB R26, R29, R28 ;  /* 0x0000001c1d1a723e */ /* 0x000fe400000010ff */
[----:B------:R-:W-:Y:S05]  /*7400*/  F2FP.BF16.F32.PACK_AB R27, R35, R30 ;  /* 0x0000001e231b723e */ /* 0x000fea00000010ff */
[----:B------:R1:W-:Y:S01]  /*7410*/  STS.128 [R60+0x10], R24 ;  /* 0x000010183c007388 */ /* 0x0003e20000000c00 */
[----:B------:R-:W-:Y:S01]  /*7420*/  @!PT LDS RZ, [RZ] ;  /* 0x00000000fffff984 */ /* 0x000fe20000000800 */
[----:B------:R-:W-:Y:S01]  /*7430*/  @!PT LDS RZ, [RZ] ;  /* 0x00000000fffff984 */ /* 0x000fe20000000800 */
[----:B------:R-:W-:Y:S01]  /*7440*/  @!PT LDS RZ, [RZ] ;  /* 0x00000000fffff984 */ /* 0x000fe20000000800 */
[----:B------:R-:W-:Y:S01]  /*7450*/  @!PT LDS RZ, [RZ] ;  /* 0x00000000fffff984 */ /* 0x000fe20000000800 */
[----:B------:R2:W-:Y:S07]  /*7460*/  MEMBAR.ALL.CTA ;  /* 0x0000000000007992 */ /* 0x0005ee0000008000 */
[----:B--2---:R-:W2:Y:S02]  /*7470*/  FENCE.VIEW.ASYNC.S ;  /* 0x00000000000073c6 */ /* 0x004ea40000000000 */
[----:B--2---:R-:W-:Y:S06]  /*7480*/  BAR.SYNC.DEFER_BLOCKING 0x1, 0x80 ;  /* 0x0042000000007b1d */ /* 0x004fec0000010000 */
[----:B------:R-:W-:Y:S05]  /*7490*/  @P0 BRA `(.L_x_130) ;  /* 0x00000000001c0947 */ /* 0x000fea0003800000 */
[----:B------:R-:W-:Y:S01]  /*74a0*/  R2UR UR4, R68 ;  /* 0x00000000440472ca */ /* 0x000fe200000e0000 */
[----:B------:R-:W-:Y:S01]  /*74b0*/  UIADD3 UR6, UP0, UPT, UR54, 0x680, URZ ;  /* 0x0000068036067890 */ /* 0x000fe2000ff1e0ff */
[----:B------:R-:W-:Y:S03]  /*74c0*/  UMOV UR43, UR36 ;  /* 0x00000024002b7c82 */ /* 0x000fe60008000000 */
[----:B------:R-:W-:Y:S08]  /*74d0*/  UIADD3.X UR7, UPT, UPT, URZ, UR55, URZ, UP0, !UPT ;  /* 0x00000037ff077290 */ /* 0x000ff000087fe4ff */
[----:B------:R-:W-:Y:S09]  /*74e0*/  UIADD3 UR40, UPT, UPT, UR48, 0x400, UR4 ;  /* 0x0000040030287890 */ /* 0x000ff2000fffe004 */
[----:B------:R2:W-:Y:S02]  /*74f0*/  UTMASTG.3D [UR40], [UR6] ;  /* 0x00000028060073b5 */ /* 0x0005e40008010000 */
[----:B--2---:R0:W-:Y:S02]  /*7500*/  UTMACMDFLUSH ;  /* 0x00000000000079b7 */ /* 0x0041e40000000000 */
.L_x_130:
[----:B------:R-:W-:Y:S05]  /*7510*/  BSYNC.RECONVERGENT B0 ;  /* 0x0000000000007941 */ /* 0x000fea0003800200 */
.L_x_129:
[----:B------:R-:W-:Y:S01]  /*7520*/  UIADD3 UR40, UPT, UPT, UR56, 0x1, URZ ;  /* 0x0000000138287890 */ /* 0x000fe2000fffe0ff */
[----:B------:R-:W-:Y:S03]  /*7530*/  BSSY.RECONVERGENT B0, `(.L_x_131) ;  /* 0x0000005000007945 */ /* 0x000fe60003800200 */
[----:B------:R-:W-:Y:S04]  /*7540*/  UISETP.NE.AND UP0, UPT, UR40, 0x3, UPT ;  /* 0x000000032800788c */ /* 0x000fe8000bf05270 */
[----:B------:R-:W-:Y:S01]  /*7550*/  USEL UR43, UR40, URZ, UP0 ;  /* 0x000000ff282b7287 */ /* 0x000fe20008000000 */
[----:B------:R-:W-:Y:S11]  /*7560*/  @P0 BRA `(.L_x_132) ;  /* 0x0000000000040947 */ /* 0x000ff60003800000 */
[----:B------:R-:W-:Y:S04]  /*7570*/  DEPBAR.LE SB0, 0x1 ;  /* 0x000080400000791a */ /* 0x000fe80000000000 */
.L_x_132:
[----:B------:R-:W-:Y:S05]  /*7580*/  BSYNC.RECONVERGENT B0 ;  /* 0x0000000000007941 */ /* 0x000fea0003800200 */
.L_x_131:
[----:B------:R-:W-:Y:S01]  /*7590*/  BAR.SYNC.DEFER_BLOCKING 0x1, 0x80 ;  /* 0x0042000000007b1d */ /* 0x000fe20000010000 */
[----:B------:R-:W-:Y:S01]  /*75a0*/  ISETP.NE.AND P1, PT, R109, RZ, PT ;  /* 0x000000ff6d00720c */ /* 0x000fe20003f25270 */
[----:B------:R-:W-:Y:S01]  /*75b0*/  UISETP.NE.AND UP0, UPT, UR50, URZ, UPT ;  /* 0x000000ff3200728c */ /* 0x000fe2000bf05270 */
[----:B------:R-:W-:Y:S11]  /*75c0*/  LEA R2, R69, UR48, 0x3 ;  /* 0x0000003045027c11 */ /* 0x000ff6000f8e18ff */
[----:B------:R-:W-:Y:S01]  /*75d0*/  @P1 SHF.L.U32 R3, R71, 0x1f, RZ ;  /* 0x0000001f47031819 */ /* 0x000fe200000006ff */
[----:B------:R-:W-:Y:S06]  /*75e0*/  BRA.U !UP0, `(.L_x_133) ;  /* 0x0000000108247547 */ /* 0x000fec000b800000 */
[----:B------:R-:W-:Y:S01]  /*75f0*/  IMAD.U32 R4, RZ, RZ, UR49 ;  /* 0x00000031ff047e24 */ /* 0x000fe2000f8e00ff */
[----:B------:R-:W-:Y:S01]  /*7600*/  MOV R0, UR37 ;  /* 0x0000002500007c02 */ /* 0x000fe20008000f00 */
[----:B------:R-:W-:Y:S03]  /*7610*/  UIADD3 UR49, UPT, UPT, UR49, 0x1, URZ ;  /* 0x0000000131317890 */ /* 0x000fe6000fffe0ff */
[----:B------:R-:W-:Y:S01]  /*7620*/  @P1 LEA R4, R4, UR48, 0x3 ;  /* 0x0000003004041c11 */ /* 0x000fe2000f8e18ff */
[----:B------:R-:W-:Y:S04]  /*7630*/  UISETP.NE.AND UP0, UPT, UR49, 0x3, UPT ;  /* 0x000000033100788c */ /* 0x000fe8000bf05270 */
[----:B------:R-:W-:Y:S01]  /*7640*/  @P1 VIADD R4, R4, 0x158 ;  /* 0x0000015804041836 */ /* 0x000fe20000000000 */
[----:B------:R-:W-:Y:S04]  /*7650*/  USEL UR49, UR49, URZ, UP0 ;  /* 0x000000ff31317287 */ /* 0x000fe80008000000 */
[----:B------:R-:W-:Y:S04]  /*7660*/  @P1 PRMT R0, R0, 0x654, R4 ;  /* 0x0000065400001816 */ /* 0x000fe80000000004 */
[----:B------:R2:W-:Y:S04]  /*7670*/  @P1 SYNCS.ARRIVE.TRANS64.RED.A1T0 RZ, [R0+URZ], RZ ;  /* 0x000000ff00ff19a7 */ /* 0x0005e800081004ff */
.L_x_133:
[----:B------:R-:W4:Y:S01]  /*7680*/  @P1 SYNCS.PHASECHK.TRANS64.TRYWAIT P0, [R2+URZ+0x140], R3 ;  /* 0x00014003020015a7 */ /* 0x000f2200080011ff */
[----:B------:R-:W-:Y:S01]  /*7690*/  BSSY B1, `(.L_x_134) ;  /* 0x0000015000017945 */ /* 0x000fe20003800000 */
[----:B----4-:R-:W-:Y:S03]  /*76a0*/  @P1 SEL R70, RZ, 0x1, !P0 ;  /* 0x00000001ff461807 */ /* 0x010fe60004000000 */
[----:B------:R-:W-:Y:S05]  /*76b0*/  @!P1 BRA `(.L_x_135) ;  /* 0x0000000000489947 */ /* 0x000fea0003800000 */
[----:B------:R-:W-:Y:S01]  /*76c0*/  ISETP.NE.AND P1, PT, R76, RZ, PT ;  /* 0x000000ff4c00720c */ /* 0x000fe20003f25270 */
[----:B------:R-:W-:Y:S01]  /*76d0*/  BSSY B0, `(.L_x_136) ;  /* 0x000000a000007945 */ /* 0x000fe20003800000 */
[----:B------:R-:W-:Y:S11]  /*76e0*/  ISETP.NE.AND P0, PT, R70, RZ, PT ;  /* 0x000000ff4600720c */ /* 0x000ff60003f05270 */
[----:B------:R-:W-:Y:S04]  /*76f0*/  @P1 IMAD R69, R69, 0x2000, R103 ;  /* 0x0000200045451824 */ /* 0x000fe800078e0267 */
[----:B------:R-:W-:Y:S01]  /*7700*/  @P1 IMAD.IADD R4, R111, 0x1, R69 ;  /* 0x000000016f041824 */ /* 0x000fe200078e0245 */
[----:B------:R-:W-:Y:S03]  /*7710*/  @P1 IADD3 R3, PT, PT, R110, R69, RZ ;  /* 0x000000456e031210 */ /* 0x000fe60007ffe0ff */
[----:B--2---:R-:W-:Y:S01]  /*7720*/  @P1 IMAD.IADD R0, R102, 0x1, R4 ;  /* 0x0000000166001824 */ /* 0x004fe200078e0204 */
[----:B------:R-:W-:Y:S06]  /*7730*/  @P0 BRA `(.L_x_137) ;  /* 0x00000000000c0947 */ /* 0x000fec0003800000 */
[----:B------:R-:W-:Y:S04]  /*7740*/  SHF.L.U32 R71, R71, 0x1f, RZ ;  /* 0x0000001f47477819 */ /* 0x000fe800000006ff */
[----:B------:R-:W2:Y:S02]  /*7750*/  SYNCS.PHASECHK.TRANS64.TRYWAIT P0, [R2+URZ+0x140], R71 ;  /* 0x00014047020075a7 */ /* 0x000ea400080011ff */
[----:B--2---:R-:W-:Y:S05]  /*7760*/  @!P0 BRA `(.L_x_138) ;  /* 0x0000001c00f48947 */ /* 0x004fea0003800000 */
.L_x_137:
[----:B------:R-:W-:Y:S05]  /*7770*/  BSYNC B0 ;  /* 0x0000000000007941 */ /* 0x000fea0003800000 */
.L_x_136:
[----:B------:R-:W-:Y:S11]  /*7780*/  ISETP.NE.AND P0, PT, R76, RZ, PT ;  /* 0x000000ff4c00720c */ /* 0x000ff60003f05270 */
[----:B------:R-:W-:Y:S02]  /*7790*/  @!UPT UIADD3 URZ, UPT, UPT, URZ, URZ, URZ ;  /* 0x000000fffffff290 */ /* 0x000fe4000fffe0ff */
[----:B------:R4:W1:Y:S04]  /*77a0*/  @P0 LDS.128 R56, [R69] ;  /* 0x0000000045380984 */ /* 0x0008680000000c00 */
[----:B------:R4:W1:Y:S04]  /*77b0*/  @P0 LDS.128 R72, [R3+0x20] ;  /* 0x0000200003480984 */ /* 0x0008680000000c00 */
[----:B------:R4:W1:Y:S04]  /*77c0*/  @P0 LDS.128 R64, [R4+0x10] ;  /* 0x0000100004400984 */ /* 0x0008680000000c00 */
[----:B------:R4:W1:Y:S02]  /*77d0*/  @P0 LDS.128 R80, [R0+0x10] ;  /* 0x0000100000500984 */ /* 0x0008640000000c00 */
.L_x_135:
[----:B------:R-:W-:Y:S05]  /*77e0*/  BSYNC B1 ;  /* 0x0000000000017941 */ /* 0x000fea0003800000 */
.L_x_134:
[----:B--2-4-:R-:W-:Y:S05]  /*77f0*/  VIADD R0, R48, 0x20 ;  /* 0x0000002030007836 */ /* 0x014fea0000000000 */
[----:B------:R-:W-:Y:S04]  /*7800*/  SHF.R.U32.HI R0, RZ, 0x15, R0 ;  /* 0x00000015ff007819 */ /* 0x000fe80000011600 */
[----:B------:R-:W-:Y:S11]  /*7810*/  LOP3.LUT P0, RZ, R0, 0x3, R96, 0x48, !PT ;  /* 0x0000000300ff7812 */ /* 0x000ff60007804860 */
[----:B------:R-:W-:Y:S02]  /*7820*/  @!UPT UIADD3 URZ, UPT, UPT, URZ, URZ, URZ ;  /* 0x000000fffffff290 */ /* 0x000fe4000fffe0ff */
[----:B------:R-:W-:Y:S05]  /*7830*/  @!P0 BRA `(.L_x_139) ;  /* 0x0000000000408947 */ /* 0x000fea0003800000 */
[----:B------:R-:W2:Y:S01]  /*7840*/  LDCU.64 UR8, c[0x4][0x70] ;  /* 0x01000e00ff0877ac */ /* 0x000ea20008000a00 */
[----:B------:R-:W-:Y:S01]  /*7850*/  MOV R3, 0x0 ;  /* 0x0000000000037802 */ /* 0x000fe20000000f00 */
[----:B------:R-:W-:Y:S02]  /*7860*/  HFMA2 R12, -RZ, RZ, 0, 5.9604644775390625e-08 ;  /* 0x00000001ff0c7431 */ /* 0x000fe400000001ff */
[----:B-1----:R-:W-:Y:S02]  /*7870*/  IMAD.MOV.U32 R8, RZ, RZ, 0x192 ;  /* 0x00000192ff087424 */ /* 0x002fe400078e00ff */
[----:B------:R-:W-:Y:S01]  /*7880*/  IMAD.MOV.U32 R13, RZ, RZ, RZ ;  /* 0x000000ffff0d7224 */ /* 0x000fe200078e00ff */
[----:B------:R-:W1:Y:S01]  /*7890*/  LDCU.64 UR6, c[0x4][0x78] ;  /* 0x01000f00ff0677ac */ /* 0x000e620008000a00 */
[----:B------:R-:W4:Y:S01]  /*78a0*/  LDC.64 R2, c[0x4][R3] ;  /* 0x0100000003027b82 */ /* 0x000f220000000a00 */
[----:B------:R-:W5:Y:S01]  /*78b0*/  LDCU.64 UR4, c[0x4][0x10] ;  /* 0x01000200ff0477ac */ /* 0x000f620008000a00 */
[----:B--2---:R-:W-:Y:S01]  /*78c0*/  MOV R5, UR9 ;  /* 0x0000000900057c02 */ /* 0x004fe20008000f00 */
[----:B------:R-:W-:Y:S01]  /*78d0*/  IMAD.U32 R4, RZ, RZ, UR8 ;  /* 0x00000008ff047e24 */ /* 0x000fe2000f8e00ff */
[----:B-1----:R-:W-:Y:S01]  /*78e0*/  MOV R7, UR7 ;  /* 0x0000000700077c02 */ /* 0x002fe20008000f00 */
[----:B------:R-:W-:Y:S01]  /*78f0*/  IMAD.U32 R6, RZ, RZ, UR6 ;  /* 0x00000006ff067e24 */ /* 0x000fe2000f8e00ff */
[----:B-----5:R-:W-:Y:S01]  /*7900*/  MOV R11, UR5 ;  /* 0x00000005000b7c02 */ /* 0x020fe20008000f00 */
[----:B------:R-:W-:Y:S02]  /*7910*/  IMAD.U32 R10, RZ, RZ, UR4 ;  /* 0x00000004ff0a7e24 */ /* 0x000fe4000f8e00ff */
[----:B------:R-:W-:Y:S07]  /*7920*/  LEPC R20, `(.L_x_139) ;  /* 0x000000001014794e */ /* 0x000fee0000000000 */
[----:B---34-:R-:W-:Y:S05]  /*7930*/  CALL.ABS.NOINC R2 ;  /* 0x0000000002007343 */ /* 0x018fea0003c00000 */
.L_x_139:
[----:B------:R-:W-:Y:S01]  /*7940*/  ISETP.NE.AND P0, PT, R104, RZ, PT ;  /* 0x000000ff6800720c */ /* 0x000fe20003f05270 */
[----:B------:R-:W-:Y:S05]  /*7950*/  WARPSYNC.ALL ;  /* 0x0000000000007948 */ /* 0x000fea0003800000 */
[----:B------:R-:W-:Y:S01]  /*7960*/  R2UR UR4, R48 ;  /* 0x00000000300472ca */ /* 0x000fe200000e0000 */
[----:B------:R-:W-:Y:S01]  /*7970*/  USHF.L.U32 UR8, UR43, 0xd, URZ ;  /* 0x0000000d2b087899 */ /* 0x000fe200080006ff */
[C---:B-1----:R-:W-:Y:S01]  /*7980*/  SHF.L.U32 R48, R56.reuse, 0x10, RZ ;  /* 0x0000001038307819 */ /* 0x042fe200000006ff */
[----:B------:R-:W-:Y:S01]  /*7990*/  BSSY.RECONVERGENT B0, `(.L_x_140) ;  /* 0x000008d000007945 */ /* 0x000fe20003800200 */
[----:B------:R-:W-:Y:S02]  /*79a0*/  LOP3.LUT R50, R56, 0xffff0000, RZ, 0xc0, !PT ;  /* 0xffff000038327812 */ /* 0x000fe400078ec0ff */
[C---:B------:R-:W-:Y:S02]  /*79b0*/  SHF.L.U32 R51, R57.reuse, 0x10, RZ ;  /* 0x0000001039337819 */ /* 0x040fe400000006ff */
[----:B------:R-:W-:Y:S02]  /*79c0*/  LOP3.LUT R52, R57, 0xffff0000, RZ, 0xc0, !PT ;  /* 0xffff000039347812 */ /* 0x000fe400078ec0ff */
[C---:B------:R-:W-:Y:S02]  /*79d0*/  SHF.L.U32 R53, R58.reuse, 0x10, RZ ;  /* 0x000000103a357819 */ /* 0x040fe400000006ff */
[----:B------:R-:W-:Y:S01]  /*79e0*/  IADD3 R0, PT, PT, R103, UR8, RZ ;  /* 0x0000000867007c10 */ /* 0x000fe2000fffe0ff */
[----:B------:R-:W1:Y:S01]  /*79f0*/  LDTM.x32 R4, tmem[UR4+0x20] ;  /* 0x00002004000479ee */ /* 0x000e6200082c0000 */
[----:B------:R-:W-:Y:S01]  /*7a00*/  LOP3.LUT R54, R58, 0xffff0000, RZ, 0xc0, !PT ;  /* 0xffff00003a367812 */ /* 0x000fe200078ec0ff */
[----:B------:R-:W-:Y:S01]  /*7a10*/  NOP ;  /* 0x0000000000007918 */ /* 0x000fe20000000000 */
[C---:B------:R-:W-:Y:S02]  /*7a20*/  SHF.L.U32 R55, R59.reuse, 0x10, RZ ;  /* 0x000000103b377819 */ /* 0x040fe400000006ff */
[----:B------:R-:W-:Y:S02]  /*7a30*/  LOP3.LUT R56, R59, 0xffff0000, RZ, 0xc0, !PT ;  /* 0xffff00003b387812 */ /* 0x000fe400078ec0ff */
[----:B------:R-:W-:Y:S02]  /*7a40*/  SHF.L.U32 R57, R64, 0x10, RZ ;  /* 0x0000001040397819 */ /* 0x000fe400000006ff */
[-C--:B------:R-:W-:Y:S02]  /*7a50*/  IADD3 R111, PT, PT, R111, R0.reuse, RZ ;  /* 0x000000006f6f7210 */ /* 0x080fe40007ffe0ff */
[----:B------:R-:W-:Y:S02]  /*7a60*/  IADD3 R110, PT, PT, R110, R0, RZ ;  /* 0x000000006e6e7210 */ /* 0x000fe40007ffe0ff */
[----:B------:R-:W-:Y:S02]  /*7a70*/  LOP3.LUT R58, R64, 0xffff0000, RZ, 0xc0, !PT ;  /* 0xffff0000403a7812 */ /* 0x000fe400078ec0ff */
[C---:B------:R-:W-:Y:S02]  /*7a80*/  SHF.L.U32 R59, R65.reuse, 0x10, RZ ;  /* 0x00000010413b7819 */ /* 0x040fe400000006ff */
[----:B---3--:R-:W-:Y:S02]  /*7a90*/  LOP3.LUT R60, R65, 0xffff0000, RZ, 0xc0, !PT ;  /* 0xffff0000413c7812 */ /* 0x008fe400078ec0ff */
[C---:B------:R-:W-:Y:S02]  /*7aa0*/  SHF.L.U32 R61, R66.reuse, 0x10, RZ ;  /* 0x00000010423d7819 */ /* 0x040fe400000006ff */
[----:B------:R-:W-:Y:S02]  /*7ab0*/  LOP3.LUT R62, R66, 0xffff0000, RZ, 0xc0, !PT ;  /* 0xffff0000423e7812 */ /* 0x000fe400078ec0ff */
[----:B------:R-:W-:Y:S01]  /*7ac0*/  SHF.L.U32 R63, R67, 0x10, RZ ;  /* 0x00000010433f7819 */ /* 0x000fe200000006ff */
[C---:B-1----:R-:W-:Y:S01]  /*7ad0*/  FMUL R4, R47.reuse, R4 ;  /* 0x000000042f047220 */ /* 0x042fe20000400000 */
[----:B------:R-:W-:Y:S01]  /*7ae0*/  IADD3 R106, PT, PT, R106, 0x1c0, RZ ;  /* 0x000001c06a6a7810 */ /* 0x000fe20007ffe0ff */
[----:B------:R-:W-:Y:S01]  /*7af0*/  FMUL R5, R47, R5 ;  /* 0x000000052f057220 */ /* 0x000fe20000400000 */
[----:B------:R-:W-:Y:S01]  /*7b00*/  LOP3.LUT R64, R67, 0xffff0000, RZ, 0xc0, !PT ;  /* 0xffff000043407812 */ /* 0x000fe200078ec0ff */
[C---:B------:R-:W-:Y:S01]  /*7b10*/  FMUL R6, R47.reuse, R6 ;  /* 0x000000062f067220 */ /* 0x040fe20000400000 */
[C---:B------:R-:W-:Y:S01]  /*7b20*/  SHF.L.U32 R65, R72.reuse, 0x10, RZ ;  /* 0x0000001048417819 */ /* 0x040fe200000006ff */
[----:B------:R-:W-:Y:S01]  /*7b30*/  FMUL R7, R47, R7 ;  /* 0x000000072f077220 */ /* 0x000fe20000400000 */
[----:B------:R-:W-:Y:S01]  /*7b40*/  LOP3.LUT R66, R72, 0xffff0000, RZ, 0xc0, !PT ;  /* 0xffff000048427812 */ /* 0x000fe200078ec0ff */
[----:B------:R-:W-:Y:S01]  /*7b50*/  FFMA R4, R49, R48, R4 ;  /* 0x0000003031047223 */ /* 0x000fe20000000004 */
[----:B------:R-:W-:Y:S01]  /*7b60*/  SHF.L.U32 R67, R73, 0x10, RZ ;  /* 0x0000001049437819 */ /* 0x000fe200000006ff */
[----:B------:R-:W-:Y:S01]  /*7b70*/  FMUL R8, R47, R8 ;  /* 0x000000082f087220 */ /* 0x000fe20000400000 */
[----:B------:R-:W-:Y:S01]  /*7b80*/  LOP3.LUT R106, R106, 0xfefffff8, RZ, 0xc0, !PT ;  /* 0xfefffff86a6a7812 */ /* 0x000fe200078ec0ff */
[----:B------:R-:W-:Y:S01]  /*7b90*/  FFMA R5, R49, R50, R5 ;  /* 0x0000003231057223 */ /* 0x000fe20000000005 */
[----:B------:R-:W-:Y:S01]  /*7ba0*/  LOP3.LUT R68, R73, 0xffff0000, RZ, 0xc0, !PT ;  /* 0xffff000049447812 */ /* 0x000fe200078ec0ff */
[----:B------:R-:W-:Y:S01]  /*7bb0*/  FMUL R9, R47, R9 ;  /* 0x000000092f097220 */ /* 0x000fe20000400000 */
[C---:B------:R-:W-:Y:S01]  /*7bc0*/  SHF.L.U32 R69, R74.reuse, 0x10, RZ ;  /* 0x000000104a457819 */ /* 0x040fe200000006ff */
[----:B------:R1:W-:Y:S01]  /*7bd0*/  SYNCS.ARRIVE.TRANS64.RED.A1T0 RZ, [R106+URZ], RZ ;  /* 0x000000ff6aff79a7 */ /* 0x0003e200081004ff */
[----:B------:R-:W-:Y:S01]  /*7be0*/  F2FP.BF16.F32.PACK_AB R4, R5, R4 ;  /* 0x000000040504723e */ /* 0x000fe200000010ff */
[C---:B------:R-:W-:Y:S01]  /*7bf0*/  FFMA R6, R49.reuse, R51, R6 ;  /* 0x0000003331067223 */ /* 0x040fe20000000006 */
[C---:B------:R-:W-:Y:S01]  /*7c00*/  FFMA R7, R49.reuse, R52, R7 ;  /* 0x0000003431077223 */ /* 0x040fe20000000007 */
[C---:B------:R-:W-:Y:S01]  /*7c10*/  FFMA R8, R49.reuse, R53, R8 ;  /* 0x0000003531087223 */ /* 0x040fe20000000008 */
[----:B------:R-:W-:Y:S01]  /*7c20*/  LOP3.LUT R70, R74, 0xffff0000, RZ, 0xc0, !PT ;  /* 0xffff00004a467812 */ /* 0x000fe200078ec0ff */
[----:B------:R-:W-:Y:S01]  /*7c30*/  FFMA R9, R49, R54, R9 ;  /* 0x0000003631097223 */ /* 0x000fe20000000009 */
[----:B------:R-:W-:Y:S01]  /*7c40*/  FMUL R10, R47, R10 ;  /* 0x0000000a2f0a7220 */ /* 0x000fe20000400000 */
[----:B------:R-:W-:Y:S01]  /*7c50*/  F2FP.BF16.F32.PACK_AB R5, R7, R6 ;  /* 0x000000060705723e */ /* 0x000fe200000010ff */
[C---:B------:R-:W-:Y:S01]  /*7c60*/  FMUL R11, R47.reuse, R11 ;  /* 0x0000000b2f0b7220 */ /* 0x040fe20000400000 */
[----:B------:R-:W-:Y:S01]  /*7c70*/  FMUL R0, R47, R12 ;  /* 0x0000000c2f007220 */ /* 0x000fe20000400000 */
[----:B------:R-:W-:Y:S01]  /*7c80*/  F2FP.BF16.F32.PACK_AB R6, R9, R8 ;  /* 0x000000080906723e */ /* 0x000fe200000010ff */
[C---:B------:R-:W-:Y:S01]  /*7c90*/  FFMA R10, R49.reuse, R55, R10 ;  /* 0x00000037310a7223 */ /* 0x040fe2000000000a */
[----:B------:R-:W-:Y:S01]  /*7ca0*/  FFMA R11, R49, R56, R11 ;  /* 0x00000038310b7223 */ /* 0x000fe2000000000b */
[----:B------:R-:W-:Y:S01]  /*7cb0*/  SHF.L.U32 R71, R75, 0x10, RZ ;  /* 0x000000104b477819 */ /* 0x000fe200000006ff */
[----:B------:R-:W-:Y:S01]  /*7cc0*/  FFMA R0, R49, R57, R0 ;  /* 0x0000003931007223 */ /* 0x000fe20000000000 */
[----:B------:R-:W-:Y:S01]  /*7cd0*/  FMUL R2, R47, R13 ;  /* 0x0000000d2f027220 */ /* 0x000fe20000400000 */
[----:B------:R-:W-:Y:S01]  /*7ce0*/  LOP3.LUT R72, R75, 0xffff0000, RZ, 0xc0, !PT ;  /* 0xffff00004b487812 */ /* 0x000fe200078ec0ff */
[----:B------:R-:W-:Y:S01]  /*7cf0*/  FMUL R3, R47, R14 ;  /* 0x0000000e2f037220 */ /* 0x000fe20000400000 */
[----:B------:R-:W-:Y:S01]  /*7d00*/  F2FP.BF16.F32.PACK_AB R7, R11, R10 ;  /* 0x0000000a0b07723e */ /* 0x000fe200000010ff */
[----:B------:R-:W-:Y:S01]  /*7d10*/  FFMA R2, R49, R58, R2 ;  /* 0x0000003a31027223 */ /* 0x000fe20000000002 */
[C---:B------:R-:W-:Y:S01]  /*7d20*/  FMUL R15, R47.reuse, R15 ;  /* 0x0000000f2f0f7220 */ /* 0x040fe20000400000 */
[C---:B------:R-:W-:Y:S01]  /*7d30*/  FMUL R12, R47.reuse, R16 ;  /* 0x000000102f0c7220 */ /* 0x040fe20000400000 */
[----:B------:R-:W-:Y:S01]  /*7d40*/  FMUL R13, R47, R17 ;  /* 0x000000112f0d7220 */ /* 0x000fe20000400000 */
[----:B------:R1:W-:Y:S01]  /*7d50*/  STS.128 [R103+UR8], R4 ;  /* 0x0000000467007988 */ /* 0x0003e20008000c08 */
[C---:B------:R-:W-:Y:S01]  /*7d60*/  SHF.L.U32 R73, R80.reuse, 0x10, RZ ;  /* 0x0000001050497819 */ /* 0x040fe200000006ff */
[C---:B------:R-:W-:Y:S01]  /*7d70*/  FFMA R3, R49.reuse, R59, R3 ;  /* 0x0000003b31037223 */ /* 0x040fe20000000003 */
[----:B------:R-:W-:Y:S01]  /*7d80*/  LOP3.LUT R74, R80, 0xffff0000, RZ, 0xc0, !PT ;  /* 0xffff0000504a7812 */ /* 0x000fe200078ec0ff */
[C---:B------:R-:W-:Y:S01]  /*7d90*/  FFMA R15, R49.reuse, R60, R15 ;  /* 0x0000003c310f7223 */ /* 0x040fe2000000000f */
[----:B------:R-:W-:Y:S01]  /*7da0*/  F2FP.BF16.F32.PACK_AB R8, R2, R0 ;  /* 0x000000000208723e */ /* 0x000fe200000010ff */
[C---:B------:R-:W-:Y:S01]  /*7db0*/  FFMA R12, R49.reuse, R61, R12 ;  /* 0x0000003d310c7223 */ /* 0x040fe2000000000c */
[----:B------:R-:W-:Y:S01]  /*7dc0*/  IADD3 R0, PT, PT, R102, R111, RZ ;  /* 0x0000006f66007210 */ /* 0x000fe20007ffe0ff */
[----:B------:R-:W-:Y:S01]  /*7dd0*/  FFMA R13, R49, R62, R13 ;  /* 0x0000003e310d7223 */ /* 0x000fe2000000000d */
[----:B------:R-:W-:Y:S01]  /*7de0*/  F2FP.BF16.F32.PACK_AB R9, R15, R3 ;  /* 0x000000030f09723e */ /* 0x000fe200000010ff */
[C---:B------:R-:W-:Y:S01]  /*7df0*/  FMUL R14, R47.reuse, R18 ;  /* 0x000000122f0e7220 */ /* 0x040fe20000400000 */
[C---:B------:R-:W-:Y:S01]  /*7e00*/  FMUL R19, R47.reuse, R19 ;  /* 0x000000132f137220 */ /* 0x040fe20000400000 */
[C---:B------:R-:W-:Y:S01]  /*7e10*/  FMUL R16, R47.reuse, R20 ;  /* 0x000000142f107220 */ /* 0x040fe20000400000 */
[----:B------:R-:W-:Y:S01]  /*7e20*/  FMUL R17, R47, R21 ;  /* 0x000000152f117220 */ /* 0x000fe20000400000 */
[----:B------:R-:W-:Y:S01]  /*7e30*/  FFMA R14, R49, R63, R14 ;  /* 0x0000003f310e7223 */ /* 0x000fe2000000000e */
        /* <DEDUP_REMOVED lines=11> */
[----:B------:R-:W-:Y:S01]  /*7ef0*/  F2FP.BF16.F32.PACK_AB R10, R13, R12 ;  /* 0x0000000c0d0a723e */ /* 0x000fe200000010ff */
[----:B------:R-:W-:Y:S01]  /*7f00*/  FFMA R20, R49, R69, R20 ;  /* 0x0000004531147223 */ /* 0x000fe20000000014 */
[----:B------:R-:W-:Y:S01]  /*7f10*/  F2FP.BF16.F32.PACK_AB R11, R19, R14 ;  /* 0x0000000e130b723e */ /* 0x000fe200000010ff */
[----:B------:R-:W-:Y:S01]  /*7f20*/  FMUL R24, R47, R28 ;  /* 0x0000001c2f187220 */ /* 0x000fe20000400000 */
[----:B------:R-:W-:Y:S01]  /*7f30*/  FFMA R21, R49, R70, R21 ;  /* 0x0000004631157223 */ /* 0x000fe20000000015 */
[----:B------:R-:W-:Y:S01]  /*7f40*/  SHF.L.U32 R75, R81, 0x10, RZ ;  /* 0x00000010514b7819 */ /* 0x000fe200000006ff */
[----:B------:R-:W-:Y:S01]  /*7f50*/  FMUL R25, R47, R29 ;  /* 0x0000001d2f197220 */ /* 0x000fe20000400000 */
[----:B------:R1:W-:Y:S01]  /*7f60*/  STS.128 [R111+0x10], R8 ;  /* 0x000010086f007388 */ /* 0x0003e20000000c00 */
[----:B------:R-:W-:Y:S01]  /*7f70*/  FFMA R22, R49, R71, R22 ;  /* 0x0000004731167223 */ /* 0x000fe20000000016 */
[----:B------:R-:W-:Y:S01]  /*7f80*/  LOP3.LUT R76, R81, 0xffff0000, RZ, 0xc0, !PT ;  /* 0xffff0000514c7812 */ /* 0x000fe200078ec0ff */
[----:B------:R-:W-:Y:S01]  /*7f90*/  FMUL R26, R47, R30 ;  /* 0x0000001e2f1a7220 */ /* 0x000fe20000400000 */
[----:B------:R-:W-:Y:S01]  /*7fa0*/  FFMA R27, R49, R72, R27 ;  /* 0x00000048311b7223 */ /* 0x000fe2000000001b */
[C---:B------:R-:W-:Y:S01]  /*7fb0*/  SHF.L.U32 R77, R82.reuse, 0x10, RZ ;  /* 0x00000010524d7819 */ /* 0x040fe200000006ff */
[----:B------:R-:W-:Y:S01]  /*7fc0*/  FMUL R31, R47, R31 ;  /* 0x0000001f2f1f7220 */ /* 0x000fe20000400000 */
[----:B------:R-:W-:Y:S01]  /*7fd0*/  FFMA R24, R49, R73, R24 ;  /* 0x0000004931187223 */ /* 0x000fe20000000018 */
[----:B------:R-:W-:Y:S01]  /*7fe0*/  LOP3.LUT R78, R82, 0xffff0000, RZ, 0xc0, !PT ;  /* 0xffff0000524e7812 */ /* 0x000fe200078ec0ff */
[----:B------:R-:W-:Y:S01]  /*7ff0*/  FMUL R28, R47, R32 ;  /* 0x000000202f1c7220 */ /* 0x000fe20000400000 */
[----:B------:R-:W-:Y:S01]  /*8000*/  FFMA R25, R49, R74, R25 ;  /* 0x0000004a31197223 */ /* 0x000fe20000000019 */
[----:B------:R-:W-:Y:S01]  /*8010*/  SHF.L.U32 R79, R83, 0x10, RZ ;  /* 0x00000010534f7819 */ /* 0x000fe200000006ff */
[----:B------:R-:W-:Y:S01]  /*8020*/  FMUL R29, R47, R33 ;  /* 0x000000212f1d7220 */ /* 0x000fe20000400000 */
[----:B------:R-:W-:Y:S01]  /*8030*/  F2FP.BF16.F32.PACK_AB R16, R17, R16 ;  /* 0x000000101110723e */ /* 0x000fe200000010ff */
[----:B------:R-:W-:Y:S01]  /*8040*/  FFMA R26, R49, R75, R26 ;  /* 0x0000004b311a7223 */ /* 0x000fe2000000001a */
[----:B------:R-:W-:Y:S01]  /*8050*/  LOP3.LUT R80, R83, 0xffff0000, RZ, 0xc0, !PT ;  /* 0xffff000053507812 */ /* 0x000fe200078ec0ff */
[----:B------:R-:W-:Y:S01]  /*8060*/  FMUL R30, R47, R34 ;  /* 0x000000222f1e7220 */ /* 0x000fe20000400000 */
[----:B------:R-:W-:Y:S01]  /*8070*/  F2FP.BF16.F32.PACK_AB R17, R23, R18 ;  /* 0x000000121711723e */ /* 0x000fe200000010ff */
[----:B------:R-:W-:Y:S01]  /*8080*/  FFMA R31, R49, R76, R31 ;  /* 0x0000004c311f7223 */ /* 0x000fe2000000001f */
[----:B------:R-:W-:Y:S01]  /*8090*/  FMUL R35, R47, R35 ;  /* 0x000000232f237220 */ /* 0x000fe20000400000 */
[----:B------:R-:W-:Y:S01]  /*80a0*/  F2FP.BF16.F32.PACK_AB R18, R21, R20 ;  /* 0x000000141512723e */ /* 0x000fe200000010ff */
[----:B------:R-:W-:Y:S01]  /*80b0*/  FFMA R28, R49, R77, R28 ;  /* 0x0000004d311c7223 */ /* 0x000fe2000000001c */
[----:B------:R-:W-:Y:S01]  /*80c0*/  F2FP.BF16.F32.PACK_AB R19, R27, R22 ;  /* 0x000000161b13723e */ /* 0x000fe200000010ff */
[C---:B------:R-:W-:Y:S01]  /*80d0*/  FFMA R29, R49.reuse, R78, R29 ;  /* 0x0000004e311d7223 */ /* 0x040fe2000000001d */
[C---:B------:R-:W-:Y:S01]  /*80e0*/  FFMA R30, R49.reuse, R79, R30 ;  /* 0x0000004f311e7223 */ /* 0x040fe2000000001e */
[----:B------:R-:W-:Y:S01]  /*80f0*/  FFMA R35, R49, R80, R35 ;  /* 0x0000005031237223 */ /* 0x000fe20000000023 */
[----:B------:R-:W-:Y:S01]  /*8100*/  F2FP.BF16.F32.PACK_AB R24, R25, R24 ;  /* 0x000000181918723e */ /* 0x000fe200000010ff */
[----:B------:R1:W-:Y:S01]  /*8110*/  STS.128 [R110+0x20], R16 ;  /* 0x000020106e007388 */ /* 0x0003e20000000c00 */
[----:B------:R-:W-:Y:S02]  /*8120*/  F2FP.BF16.F32.PACK_AB R25, R31, R26 ;  /* 0x0000001a1f19723e */ /* 0x000fe400000010ff */
        /* <DEDUP_REMOVED lines=11> */
[----:B------:R-:W-:Y:S02]  /*81e0*/  UIADD3 UR10, UP0, UPT, UR54, 0x680, URZ ;  /* 0x00000680360a7890 */ /* 0x000fe4000ff1e0ff */
[----:B------:R-:W-:Y:S02]  /*81f0*/  UIADD3 UR5, UPT, UPT, UR41, 0x20, URZ ;  /* 0x0000002029057890 */ /* 0x000fe4000fffe0ff */
[----:B------:R-:W-:Y:S02]  /*8200*/  UIADD3 UR4, UPT, UPT, UR48, 0x400, UR8 ;  /* 0x0000040030047890 */ /* 0x000fe4000fffe008 */
[----:B------:R-:W-:Y:S01]  /*8210*/  UIADD3.X UR11, UPT, UPT, URZ, UR55, URZ, UP0, !UPT ;  /* 0x00000037ff0b7290 */ /* 0x000fe200087fe4ff */
[----:B------:R-:W-:Y:S01]  /*8220*/  UMOV UR6, UR42 ;  /* 0x0000002a00067c82 */ /* 0x000fe20008000000 */
[----:B------:R-:W-:Y:S07]  /*8230*/  UMOV UR7, UR36 ;  /* 0x0000002400077c82 */ /* 0x000fee0008000000 */
[----:B------:R2:W-:Y:S02]  /*8240*/  UTMASTG.3D [UR4], [UR10] ;  /* 0x000000040a0073b5 */ /* 0x0005e40008010000 */
[----:B--2---:R0:W-:Y:S02]  /*8250*/  UTMACMDFLUSH ;  /* 0x00000000000079b7 */ /* 0x0041e40000000000 */
.L_x_141:
[----:B------:R-:W-:Y:S05]  /*8260*/  BSYNC.RECONVERGENT B0 ;  /* 0x0000000000007941 */ /* 0x000fea0003800200 */
.L_x_140:
[----:B------:R-:W-:Y:S01]  /*8270*/  UIADD3 UR43, UPT, UPT, UR43, 0x1, URZ ;  /* 0x000000012b2b7890 */ /* 0x000fe2000fffe0ff */
[----:B------:R-:W-:Y:S03]  /*8280*/  BSSY.RECONVERGENT B0, `(.L_x_142) ;  /* 0x0000008000007945 */ /* 0x000fe60003800200 */
[----:B------:R-:W-:Y:S04]  /*8290*/  UISETP.NE.AND UP0, UPT, UR43, 0x3, UPT ;  /* 0x000000032b00788c */ /* 0x000fe8000bf05270 */
[----:B------:R-:W-:Y:S02]  /*82a0*/  UISETP.EQ.XOR UP1, UPT, UR40, 0x3, !UP0 ;  /* 0x000000032800788c */ /* 0x000fe4000c722a70 */
[----:B------:R-:W-:Y:S02]  /*82b0*/  USEL UR56, UR43, URZ, UP0 ;  /* 0x000000ff2b387287 */ /* 0x000fe40008000000 */
[----:B------:R-:W-:Y:S04]  /*82c0*/  USEL UR4, URZ, 0x1, !UP1 ;  /* 0x00000001ff047887 */ /* 0x000fe8000c800000 */
[----:B------:R-:W-:Y:S01]  /*82d0*/  ULOP3.LUT UR51, UR51, UR4, URZ, 0x3c, !UPT ;  /* 0x0000000433337292 */ /* 0x000fe2000f8e3cff */
[----:B------:R-:W-:Y:S11]  /*82e0*/  @P0 BRA `(.L_x_143) ;  /* 0x0000000000040947 */ /* 0x000ff60003800000 */
[----:B------:R-:W-:Y:S04]  /*82f0*/  DEPBAR.LE SB0, 0x1 ;  /* 0x000080400000791a */ /* 0x000fe80000000000 */
.L_x_143:
[----:B------:R-:W-:Y:S05]  /*8300*/  BSYNC.RECONVERGENT B0 ;  /* 0x0000000000007941 */ /* 0x000fea0003800200 */
.L_x_142:
[----:B------:R-:W-:Y:S01]  /*8310*/  BAR.SYNC.DEFER_BLOCKING 0x1, 0x80 ;  /* 0x0042000000007b1d */ /* 0x000fe20000010000 */
[----:B------:R-:W-:Y:S01]  /*8320*/  UISETP.NE.AND UP0, UPT, UR50, -0x2, UPT ;  /* 0xfffffffe3200788c */ /* 0x000fe2000bf05270 */
[----:B------:R-:W-:Y:S08]  /*8330*/  IADD3 R45, PT, PT, R45, 0x1, RZ ;  /* 0x000000012d2d7810 */ /* 0x000ff00007ffe0ff */
[----:B------:R-:W-:Y:S05]  /*8340*/  BRA.U !UP0, `(.L_x_144) ;  /* 0x0000000108287547 */ /* 0x000fea000b800000 */
[----:B------:R-:W-:Y:S01]  /*8350*/  ISETP.NE.AND P0, PT, R109, RZ, PT ;  /* 0x000000ff6d00720c */ /* 0x000fe20003f05270 */
[----:B------:R-:W-:Y:S01]  /*8360*/  IMAD.U32 R2, RZ, RZ, UR49 ;  /* 0x00000031ff027e24 */ /* 0x000fe2000f8e00ff */
[----:B------:R-:W-:Y:S01]  /*8370*/  UIADD3 UR49, UPT, UPT, UR49, 0x1, URZ ;  /* 0x0000000131317890 */ /* 0x000fe2000fffe0ff */
[----:B-1----:R-:W-:Y:S03]  /*8380*/  IMAD.U32 R0, RZ, RZ, UR37 ;  /* 0x00000025ff007e24 */ /* 0x002fe6000f8e00ff */
[----:B------:R-:W-:Y:S04]  /*8390*/  UISETP.NE.AND UP0, UPT, UR49, 0x3, UPT ;  /* 0x000000033100788c */ /* 0x000fe8000bf05270 */
[----:B------:R-:W-:Y:S03]  /*83a0*/  USEL UR49, UR49, URZ, UP0 ;  /* 0x000000ff31317287 */ /* 0x000fe60008000000 */
[----:B------:R-:W-:Y:S05]  /*83b0*/  @P0 LEA R2, R2, UR48, 0x3 ;  /* 0x0000003002020c11 */ /* 0x000fea000f8e18ff */
[----:B------:R-:W-:Y:S05]  /*83c0*/  @P0 VIADD R2, R2, 0x158 ;  /* 0x0000015802020836 */ /* 0x000fea0000000000 */
[----:B------:R-:W-:Y:S04]  /*83d0*/  @P0 PRMT R0, R0, 0x654, R2 ;  /* 0x0000065400000816 */ /* 0x000fe80000000002 */
[----:B------:R2:W-:Y:S03]  /*83e0*/  @P0 SYNCS.ARRIVE.TRANS64.RED.A1T0 RZ, [R0+URZ], RZ ;  /* 0x000000ff00ff09a7 */ /* 0x0005e600081004ff */
.L_x_144:
[----:B------:R-:W-:Y:S01]  /*83f0*/  ISETP.NE.AND P2, PT, R105, RZ, PT ;  /* 0x000000ff6900720c */ /* 0x000fe20003f45270 */
[----:B------:R-:W-:Y:S01]  /*8400*/  UIADD3 UR50, UPT, UPT, UR50, 0x2, URZ ;  /* 0x0000000232327890 */ /* 0x000fe2000fffe0ff */
[----:B------:R-:W-:Y:S01]  /*8410*/  ISETP.NE.AND P0, PT, R108, 0x2, PT ;  /* 0x000000026c00780c */ /* 0x000fe20003f05270 */
[----:B------:R-:W-:Y:S01]  /*8420*/  IMAD.IADD R15, R43, 0x1, R90 ;  /* 0x000000012b0f7824 */ /* 0x000fe200078e025a */
[----:B------:R-:W-:Y:S01]  /*8430*/  ISETP.NE.AND P1, PT, R45, 0x4, PT ;  /* 0x000000042d00780c */ /* 0x000fe20003f25270 */
[----:B------:R-:W-:Y:S01]  /*8440*/  IMAD.IADD R14, R44, 0x1, R91 ;  /* 0x000000012c0e7824 */ /* 0x000fe200078e025b */
[----:B------:R-:W-:Y:S02]  /*8450*/  SEL R2, RZ, 0x1, P0 ;  /* 0x00000001ff027807 */ /* 0x000fe40000000000 */
[----:B-12---:R-:W-:Y:S02]  /*8460*/  SEL R0, RZ, 0x1, P1 ;  /* 0x00000001ff007807 */ /* 0x006fe40000800000 */
[----:B------:R-:W-:Y:S02]  /*8470*/  LOP3.LUT R100, R100, R2, RZ, 0x3c, !PT ;  /* 0x0000000264647212 */ /* 0x000fe400078e3cff */
[----:B------:R-:W-:Y:S02]  /*8480*/  LOP3.LUT R101, R101, R0, RZ, 0x3c, !PT ;  /* 0x0000000065657212 */ /* 0x000fe400078e3cff */
[----:B------:R-:W-:Y:S02]  /*8490*/  @P2 R2UR UR36, R99 ;  /* 0x00000000632422ca */ /* 0x000fe400000e0000 */
[----:B------:R-:W-:Y:S02]  /*84a0*/  SEL R108, R108, RZ, P0 ;  /* 0x000000ff6c6c7207 */ /* 0x000fe40000000000 */
[----:B------:R-:W-:Y:S01]  /*84b0*/  SEL R45, R45, RZ, P1 ;  /* 0x000000ff2d2d7207 */ /* 0x000fe20000800000 */
[----:B------:R-:W-:Y:S10]  /*84c0*/  @P2 BRA `(.L_x_145) ;  /* 0xffffffd800082947 */ /* 0x000ff4000383ffff */
[----:B------:R-:W-:-:S09]  /*84d0*/  UISETP.NE.AND UP0, UPT, UR53, URZ, UPT ;  /* 0x000000ff3500728c */ /* 0x000fd2000bf05270 */
[----:B------:R-:W-:Y:S05]  /*84e0*/  BRA.U !UP0, `(.L_x_146) ;  /* 0x0000000108487547 */ /* 0x000fea000b800000 */
[----:B------:R-:W1:Y:S02]  /*84f0*/  LDCU.64 UR4, c[0x0][0x890] ;  /* 0x00011200ff0477ac */ /* 0x000e640008000a00 */
[----:B-1----:R-:W-:-:S04]  /*8500*/  UISETP.NE.U32.AND UP0, UPT, UR4, URZ, UPT ;  /* 0x000000ff0400728c */ /* 0x002fc8000bf05070 */
[----:B------:R-:W-:-:S09]  /*8510*/  UISETP.NE.AND.EX UP0, UPT, UR5, URZ, UPT, UP0 ;  /* 0x000000ff0500728c */ /* 0x000fd2000bf05300 */
[----:B------:R-:W-:Y:S05]  /*8520*/  BRA.U UP0, `(.L_x_147) ;  /* 0x00000001000c7547 */ /* 0x000fea000b800000 */
[----:B------:R-:W-:-:S13]  /*8530*/  FSETP.NEU.AND P0, PT, R49, RZ, PT ;  /* 0x000000ff3100720b */ /* 0x000fda0003f0d000 */
[----:B------:R-:W-:Y:S05]  /*8540*/  @!P0 EXIT ;  /* 0x000000000000894d */ /* 0x000fea0003800000 */
[----:B------:R-:W-:Y:S05]  /*8550*/  BRA `(.L_x_146) ;  /* 0x00000000002c7947 */ /* 0x000fea0003800000 */
.L_x_147:
[----:B------:R-:W-:Y:S01]  /*8560*/  ISETP.NE.AND P0, PT, R107, RZ, PT ;  /* 0x000000ff6b00720c */ /* 0x000fe20003f05270 */
[----:B------:R-:W-:-:S12]  /*8570*/  BSSY.RECONVERGENT B0, `(.L_x_146) ;  /* 0x0000009000007945 */ /* 0x000fd80003800200 */
[----:B------:R-:W-:Y:S05]  /*8580*/  @P0 BRA `(.L_x_148) ;  /* 0x0000000000140947 */ /* 0x000fea0003800000 */
[----:B------:R-:W1:Y:S02]  /*8590*/  LDCU.64 UR4, c[0x0][0x888] ;  /* 0x00011100ff0477ac */ /* 0x000e640008000a00 */
[----:B-1----:R-:W-:-:S04]  /*85a0*/  ISETP.NE.U32.AND P0, PT, RZ, UR4, PT ;  /* 0x00000004ff007c0c */ /* 0x002fc8000bf05070 */
[----:B------:R-:W-:-:S13]  /*85b0*/  ISETP.NE.AND.EX P0, PT, RZ, UR5, PT, P0 ;  /* 0x00000005ff007c0c */ /* 0x000fda000bf05300 */
[----:B------:R-:W-:Y:S05]  /*85c0*/  @!P0 EXIT ;  /* 0x000000000000894d */ /* 0x000fea0003800000 */
[----:B------:R-:W-:Y:S05]  /*85d0*/  BRA `(.L_x_149) ;  /* 0x0000000000087947 */ /* 0x000fea0003800000 */
.L_x_148:
[----:B------:R-:W-:-:S13]  /*85e0*/  FSETP.NEU.AND P0, PT, R49, RZ, PT ;  /* 0x000000ff3100720b */ /* 0x000fda0003f0d000 */
[----:B------:R-:W-:Y:S05]  /*85f0*/  @!P0 EXIT ;  /* 0x000000000000894d */ /* 0x000fea0003800000 */
.L_x_149:
[----:B------:R-:W-:Y:S05]  /*8600*/  BSYNC.RECONVERGENT B0 ;  /* 0x0000000000007941 */ /* 0x000fea0003800200 */
.L_x_146:
[----:B------:R-:W-:Y:S01]  /*8610*/  ULEA UR4, UR49, UR48, 0x3 ;  /* 0x0000003031047291 */ /* 0x000fe2000f8e18ff */
[----:B------:R-:W-:-:S04]  /*8620*/  DEPBAR.LE SB0, 0x0 ;  /* 0x000080000000791a */ /* 0x000fc80000000000 */
[----:B------:R-:W-:-:S04]  /*8630*/  UIADD3 UR4, UPT, UPT, UR4, 0x158, URZ ;  /* 0x0000015804047890 */ /* 0x000fc8000fffe0ff */
[----:B------:R-:W-:-:S09]  /*8640*/  UPRMT UR4, UR37, 0x654, UR4 ;  /* 0x0000065425047896 */ /* 0x000fd20008000004 */
[----:B------:R-:W-:Y:S01]  /*8650*/  SYNCS.ARRIVE.TRANS64.RED.A1T0 RZ, [UR4], RZ ;  /* 0x000000ffffff79a7 */ /* 0x000fe20008100404 */
[----:B------:R-:W-:Y:S05]  /*8660*/  EXIT ;  /* 0x000000000000794d */ /* 0x000fea0003800000 */
.L_x_25:
[----:B--2---:R2:W4:Y:S02]  /*8670*/  SYNCS.PHASECHK.TRANS64.TRYWAIT P0, [R2+URZ+0x1f0], R3 ;  /* 0x0001f003020075a7 */ /* 0x00452400080011ff */
[----:B----4-:R-:W-:Y:S05]  /*8680*/  @!P0 NANOSLEEP.SYNCS 0x989680 ;  /* 0x009896800000895d */ /* 0x010fea0003900000 */
[----:B------:R-:W4:Y:S02]  /*8690*/  @!P0 SYNCS.PHASECHK.TRANS64 P0, [R2+URZ+0x1f0], R3 ;  /* 0x0001f003020085a7 */ /* 0x000f2400080010ff */
[----:B----4-:R-:W-:Y:S05]  /*86a0*/  @!P0 BRA `(.L_x_25) ;  /* 0xfffffffc00f08947 */ /* 0x010fea000383ffff */
[----:B------:R-:W-:Y:S05]  /*86b0*/  BRA `(.L_x_150) ;  /* 0xffffff9000d87947 */ /* 0x000fea000383ffff */
.L_x_28:
[----:B------:R-:W-:-:S07]  /*86c0*/  MOV R2, UR33 ;  /* 0x0000002100027c02 */ /* 0x000fce0008000f00 */
.L_x_151:
[----:B-1----:R1:W2:Y:S02]  /*86d0*/  SYNCS.PHASECHK.TRANS64.TRYWAIT P0, [R2+URZ+0xa0], R4 ;  /* 0x0000a004020075a7 */ /* 0x0022a400080011ff */
[----:B--2---:R-:W-:Y:S05]  /*86e0*/  @!P0 NANOSLEEP.SYNCS 0x989680 ;  /* 0x009896800000895d */ /* 0x004fea0003900000 */
[----:B------:R-:W2:Y:S02]  /*86f0*/  @!P0 SYNCS.PHASECHK.TRANS64 P0, [R2+URZ+0xa0], R4 ;  /* 0x0000a004020085a7 */ /* 0x000ea400080010ff */
[----:B--2---:R-:W-:Y:S05]  /*8700*/  @!P0 BRA `(.L_x_151) ;  /* 0xfffffffc00f08947 */ /* 0x004fea000383ffff */
[----:B------:R-:W-:Y:S05]  /*8710*/  BRA `(.L_x_27) ;  /* 0xffffff9400407947 */ /* 0x000fea000383ffff */
.L_x_35:
[----:B-1----:R-:W-:-:S07]  /*8720*/  MOV R2, UR17 ;  /* 0x0000001100027c02 */ /* 0x002fce0008000f00 */
.L_x_152:
[----:B-1----:R1:W2:Y:S02]  /*8730*/  SYNCS.PHASECHK.TRANS64.TRYWAIT P0, [R2+URZ+0xa0], R4 ;  /* 0x0000a004020075a7 */ /* 0x0022a400080011ff */
[----:B--2---:R-:W-:Y:S05]  /*8740*/  @!P0 NANOSLEEP.SYNCS 0x989680 ;  /* 0x009896800000895d */ /* 0x004fea0003900000 */
[----:B------:R-:W2:Y:S02]  /*8750*/  @!P0 SYNCS.PHASECHK.TRANS64 P0, [R2+URZ+0xa0], R4 ;  /* 0x0000a004020085a7 */ /* 0x000ea400080010ff */
[----:B--2---:R-:W-:Y:S05]  /*8760*/  @!P0 BRA `(.L_x_152) ;  /* 0xfffffffc00f08947 */ /* 0x004fea000383ffff */
[----:B------:R-:W-:Y:S05]  /*8770*/  BRA `(.L_x_34) ;  /* 0xffffff9400fc7947 */ /* 0x000fea000383ffff */
.L_x_40:
[----:B-1----:R1:W2:Y:S02]  /*8780*/  SYNCS.PHASECHK.TRANS64.TRYWAIT P0, [R2+URZ+0x180], R3 ;  /* 0x00018003020075a7 */ /* 0x0022a400080011ff */
[----:B--2---:R-:W-:Y:S05]  /*8790*/  @!P0 NANOSLEEP.SYNCS 0x989680 ;  /* 0x009896800000895d */ /* 0x004fea0003900000 */
[----:B------:R-:W2:Y:S02]  /*87a0*/  @!P0 SYNCS.PHASECHK.TRANS64 P0, [R2+URZ+0x180], R3 ;  /* 0x00018003020085a7 */ /* 0x000ea400080010ff */
[----:B--2---:R-:W-:Y:S05]  /*87b0*/  @!P0 BRA `(.L_x_40) ;  /* 0xfffffffc00f08947 */ /* 0x004fea000383ffff */
[----:B------:R-:W-:Y:S05]  /*87c0*/  BRA `(.L_x_153) ;  /* 0xffffff9800a07947 */ /* 0x000fea000383ffff */
.L_x_44:
[----:B---3--:R-:W-:-:S07]  /*87d0*/  MOV R0, UR5 ;  /* 0x0000000500007c02 */ /* 0x008fce0008000f00 */
.L_x_154:
[----:B-1----:R1:W2:Y:S02]  /*87e0*/  SYNCS.PHASECHK.TRANS64.TRYWAIT P0, [R0+URZ], R2 ;  /* 0x00000002000075a7 */ /* 0x0022a400080011ff */
[----:B--2---:R-:W-:Y:S05]  /*87f0*/  @!P0 NANOSLEEP.SYNCS 0x989680 ;  /* 0x009896800000895d */ /* 0x004fea0003900000 */
[----:B------:R-:W2:Y:S02]  /*8800*/  @!P0 SYNCS.PHASECHK.TRANS64 P0, [R0+URZ], R2 ;  /* 0x00000002000085a7 */ /* 0x000ea400080010ff */
[----:B--2---:R-:W-:Y:S05]  /*8810*/  @!P0 BRA `(.L_x_154) ;  /* 0xfffffffc00f08947 */ /* 0x004fea000383ffff */
[----:B------:R-:W-:Y:S05]  /*8820*/  BRA `(.L_x_155) ;  /* 0xffffffa000107947 */ /* 0x000fea000383ffff */
.L_x_45:
[----:B---3--:R-:W-:-:S07]  /*8830*/  MOV R0, UR5 ;  /* 0x0000000500007c02 */ /* 0x008fce0008000f00 */
.L_x_156:
[----:B-1----:R1:W2:Y:S02]  /*8840*/  SYNCS.PHASECHK.TRANS64.TRYWAIT P0, [R0+URZ], R3 ;  /* 0x00000003000075a7 */ /* 0x0022a400080011ff */
[----:B--2---:R-:W-:Y:S05]  /*8850*/  @!P0 NANOSLEEP.SYNCS 0x989680 ;  /* 0x009896800000895d */ /* 0x004fea0003900000 */
[----:B------:R-:W2:Y:S02]  /*8860*/  @!P0 SYNCS.PHASECHK.TRANS64 P0, [R0+URZ], R3 ;  /* 0x00000003000085a7 */ /* 0x000ea400080010ff */
[----:B--2---:R-:W-:Y:S05]  /*8870*/  @!P0 BRA `(.L_x_156) ;  /* 0xfffffffc00f08947 */ /* 0x004fea000383ffff */
[----:B------:R-:W-:Y:S05]  /*8880*/  BRA `(.L_x_157) ;  /* 0xffffffa0001c7947 */ /* 0x000fea000383ffff */
.L_x_46:
[----:B---3--:R-:W-:-:S07]  /*8890*/  MOV R0, UR5 ;  /* 0x0000000500007c02 */ /* 0x008fce0008000f00 */
.L_x_158:
[----:B-1----:R1:W2:Y:S02]  /*88a0*/  SYNCS.PHASECHK.TRANS64.TRYWAIT P0, [R0+URZ], R3 ;  /* 0x00000003000075a7 */ /* 0x0022a400080011ff */
[----:B--2---:R-:W-:Y:S05]  /*88b0*/  @!P0 NANOSLEEP.SYNCS 0x989680 ;  /* 0x009896800000895d */ /* 0x004fea0003900000 */
[----:B------:R-:W2:Y:S02]  /*88c0*/  @!P0 SYNCS.PHASECHK.TRANS64 P0, [R0+URZ], R3 ;  /* 0x00000003000085a7 */ /* 0x000ea400080010ff */
[----:B--2---:R-:W-:Y:S05]  /*88d0*/  @!P0 BRA `(.L_x_158) ;  /* 0xfffffffc00f08947 */ /* 0x004fea000383ffff */
[----:B------:R-:W-:Y:S05]  /*88e0*/  BRA `(.L_x_159) ;  /* 0xffffffa000287947 */ /* 0x000fea000383ffff */
.L_x_47:
[----:B---3--:R-:W-:-:S07]  /*88f0*/  MOV R0, UR5 ;  /* 0x0000000500007c02 */ /* 0x008fce0008000f00 */
.L_x_160:
[----:B-1----:R1:W2:Y:S02]  /*8900*/  SYNCS.PHASECHK.TRANS64.TRYWAIT P0, [R0+URZ], R3 ;  /* 0x00000003000075a7 */ /* 0x0022a400080011ff */
[----:B--2---:R-:W-:Y:S05]  /*8910*/  @!P0 NANOSLEEP.SYNCS 0x989680 ;  /* 0x009896800000895d */ /* 0x004fea0003900000 */
[----:B------:R-:W2:Y:S02]  /*8920*/  @!P0 SYNCS.PHASECHK.TRANS64 P0, [R0+URZ], R3 ;  /* 0x00000003000085a7 */ /* 0x000ea400080010ff */
[----:B--2---:R-:W-:Y:S05]  /*8930*/  @!P0 BRA `(.L_x_160) ;  /* 0xfffffffc00f08947 */ /* 0x004fea000383ffff */
[----:B------:R-:W-:Y:S05]  /*8940*/  BRA `(.L_x_161) ;  /* 0xffffffa000347947 */ /* 0x000fea000383ffff */
.L_x_48:
[----:B---3--:R-:W-:-:S07]  /*8950*/  MOV R0, UR5 ;  /* 0x0000000500007c02 */ /* 0x008fce0008000f00 */
.L_x_162:
[----:B-1----:R1:W2:Y:S02]  /*8960*/  SYNCS.PHASECHK.TRANS64.TRYWAIT P0, [R0+URZ], R3 ;  /* 0x00000003000075a7 */ /* 0x0022a400080011ff */
[----:B--2---:R-:W-:Y:S05]  /*8970*/  @!P0 NANOSLEEP.SYNCS 0x989680 ;  /* 0x009896800000895d */ /* 0x004fea0003900000 */
[----:B------:R-:W2:Y:S02]  /*8980*/  @!P0 SYNCS.PHASECHK.TRANS64 P0, [R0+URZ], R3 ;  /* 0x00000003000085a7 */ /* 0x000ea400080010ff */
[----:B--2---:R-:W-:Y:S05]  /*8990*/  @!P0 BRA `(.L_x_162) ;  /* 0xfffffffc00f08947 */ /* 0x004fea000383ffff */
[----:B------:R-:W-:Y:S05]  /*89a0*/  BRA `(.L_x_163) ;  /* 0xffffffa000407947 */ /* 0x000fea000383ffff */
.L_x_49:
[----:B---3--:R-:W-:-:S07]  /*89b0*/  MOV R0, UR5 ;  /* 0x0000000500007c02 */ /* 0x008fce0008000f00 */
.L_x_164:
[----:B-1----:R1:W2:Y:S02]  /*89c0*/  SYNCS.PHASECHK.TRANS64.TRYWAIT P0, [R0+URZ], R3 ;  /* 0x00000003000075a7 */ /* 0x0022a400080011ff */
[----:B--2---:R-:W-:Y:S05]  /*89d0*/  @!P0 NANOSLEEP.SYNCS 0x989680 ;  /* 0x009896800000895d */ /* 0x004fea0003900000 */
[----:B------:R-:W2:Y:S02]  /*89e0*/  @!P0 SYNCS.PHASECHK.TRANS64 P0, [R0+URZ], R3 ;  /* 0x00000003000085a7 */ /* 0x000ea400080010ff */
[----:B--2---:R-:W-:Y:S05]  /*89f0*/  @!P0 BRA `(.L_x_164) ;  /* 0xfffffffc00f08947 */ /* 0x004fea000383ffff */
[----:B------:R-:W-:Y:S05]  /*8a00*/  BRA `(.L_x_165) ;  /* 0xffffffa0004c7947 */ /* 0x000fea000383ffff */
.L_x_50:
[----:B---3--:R-:W-:-:S07]  /*8a10*/  MOV R0, UR5 ;  /* 0x0000000500007c02 */ /* 0x008fce0008000f00 */
.L_x_166:
[----:B-1----:R1:W2:Y:S02]  /*8a20*/  SYNCS.PHASECHK.TRANS64.TRYWAIT P0, [R0+URZ], R3 ;  /* 0x00000003000075a7 */ /* 0x0022a400080011ff */
[----:B--2---:R-:W-:Y:S05]  /*8a30*/  @!P0 NANOSLEEP.SYNCS 0x989680 ;  /* 0x009896800000895d */ /* 0x004fea0003900000 */
[----:B------:R-:W2:Y:S02]  /*8a40*/  @!P0 SYNCS.PHASECHK.TRANS64 P0, [R0+URZ], R3 ;  /* 0x00000003000085a7 */ /* 0x000ea400080010ff */
[----:B--2---:R-:W-:Y:S05]  /*8a50*/  @!P0 BRA `(.L_x_166) ;  /* 0xfffffffc00f08947 */ /* 0x004fea000383ffff */
[----:B------:R-:W-:Y:S05]  /*8a60*/  BRA `(.L_x_167) ;  /* 0xffffffa000587947 */ /* 0x000fea000383ffff */
.L_x_51:
[----:B---3--:R-:W-:-:S07]  /*8a70*/  MOV R0, UR5 ;  /* 0x0000000500007c02 */ /* 0x008fce0008000f00 */
.L_x_168:
[----:B-1----:R1:W2:Y:S02]  /*8a80*/  SYNCS.PHASECHK.TRANS64.TRYWAIT P0, [R0+URZ], R3 ;  /* 0x00000003000075a7 */ /* 0x0022a400080011ff */
[----:B--2---:R-:W-:Y:S05]  /*8a90*/  @!P0 NANOSLEEP.SYNCS 0x989680 ;  /* 0x009896800000895d */ /* 0x004fea0003900000 */
[----:B------:R-:W2:Y:S02]  /*8aa0*/  @!P0 SYNCS.PHASECHK.TRANS64 P0, [R0+URZ], R3 ;  /* 0x00000003000085a7 */ /* 0x000ea400080010ff */
[----:B--2---:R-:W-:Y:S05]  /*8ab0*/  @!P0 BRA `(.L_x_168) ;  /* 0xfffffffc00f08947 */ /* 0x004fea000383ffff */
[----:B------:R-:W-:Y:S05]  /*8ac0*/  BRA `(.L_x_169) ;  /* 0xffffffa000647947 */ /* 0x000fea000383ffff */
.L_x_52:
[----:B---3--:R-:W-:-:S07]  /*8ad0*/  MOV R0, UR5 ;  /* 0x0000000500007c02 */ /* 0x008fce0008000f00 */
.L_x_170:
[----:B-1----:R1:W2:Y:S02]  /*8ae0*/  SYNCS.PHASECHK.TRANS64.TRYWAIT P0, [R0+URZ], R3 ;  /* 0x00000003000075a7 */ /* 0x0022a400080011ff */
[----:B--2---:R-:W-:Y:S05]  /*8af0*/  @!P0 NANOSLEEP.SYNCS 0x989680 ;  /* 0x009896800000895d */ /* 0x004fea0003900000 */
[----:B------:R-:W2:Y:S02]  /*8b00*/  @!P0 SYNCS.PHASECHK.TRANS64 P0, [R0+URZ], R3 ;  /* 0x00000003000085a7 */ /* 0x000ea400080010ff */
[----:B--2---:R-:W-:Y:S05]  /*8b10*/  @!P0 BRA `(.L_x_170) ;  /* 0xfffffffc00f08947 */ /* 0x004fea000383ffff */
[----:B------:R-:W-:Y:S05]  /*8b20*/  BRA `(.L_x_171) ;  /* 0xffffffa000707947 */ /* 0x000fea000383ffff */
.L_x_53:
[----:B---3--:R-:W-:-:S07]  /*8b30*/  MOV R0, UR5 ;  /* 0x0000000500007c02 */ /* 0x008fce0008000f00 */
.L_x_172:
[----:B-1----:R1:W2:Y:S02]  /*8b40*/  SYNCS.PHASECHK.TRANS64.TRYWAIT P0, [R0+URZ], R3 ;  /* 0x00000003000075a7 */ /* 0x0022a400080011ff */
[----:B--2---:R-:W-:Y:S05]  /*8b50*/  @!P0 NANOSLEEP.SYNCS 0x989680 ;  /* 0x009896800000895d */ /* 0x004fea0003900000 */
[----:B------:R-:W2:Y:S02]  /*8b60*/  @!P0 SYNCS.PHASECHK.TRANS64 P0, [R0+URZ], R3 ;  /* 0x00000003000085a7 */ /* 0x000ea400080010ff */
[----:B--2---:R-:W-:Y:S05]  /*8b70*/  @!P0 BRA `(.L_x_172) ;  /* 0xfffffffc00f08947 */ /* 0x004fea000383ffff */
[----:B------:R-:W-:Y:S05]  /*8b80*/  BRA `(.L_x_173) ;  /* 0xffffffa0007c7947 */ /* 0x000fea000383ffff */
.L_x_54:
[----:B---3--:R-:W-:-:S07]  /*8b90*/  MOV R0, UR5 ;  /* 0x0000000500007c02 */ /* 0x008fce0008000f00 */
.L_x_174:
[----:B-1----:R1:W2:Y:S02]  /*8ba0*/  SYNCS.PHASECHK.TRANS64.TRYWAIT P0, [R0+URZ], R3 ;  /* 0x00000003000075a7 */ /* 0x0022a400080011ff */
[----:B--2---:R-:W-:Y:S05]  /*8bb0*/  @!P0 NANOSLEEP.SYNCS 0x989680 ;  /* 0x009896800000895d */ /* 0x004fea0003900000 */
[----:B------:R-:W2:Y:S02]  /*8bc0*/  @!P0 SYNCS.PHASECHK.TRANS64 P0, [R0+URZ], R3 ;  /* 0x00000003000085a7 */ /* 0x000ea400080010ff */
[----:B--2---:R-:W-:Y:S05]  /*8bd0*/  @!P0 BRA `(.L_x_174) ;  /* 0xfffffffc00f08947 */ /* 0x004fea000383ffff */
[----:B------:R-:W-:Y:S05]  /*8be0*/  BRA `(.L_x_175) ;  /* 0xffffffa000887947 */ /* 0x000fea000383ffff */
.L_x_55:
[----:B---3--:R-:W-:-:S07]  /*8bf0*/  MOV R0, UR5 ;  /* 0x0000000500007c02 */ /* 0x008fce0008000f00 */
.L_x_176:
[----:B-1----:R1:W2:Y:S02]  /*8c00*/  SYNCS.PHASECHK.TRANS64.TRYWAIT P0, [R0+URZ], R3 ;  /* 0x00000003000075a7 */ /* 0x0022a400080011ff */
[----:B--2---:R-:W-:Y:S05]  /*8c10*/  @!P0 NANOSLEEP.SYNCS 0x989680 ;  /* 0x009896800000895d */ /* 0x004fea0003900000 */
[----:B------:R-:W2:Y:S02]  /*8c20*/  @!P0 SYNCS.PHASECHK.TRANS64 P0, [R0+URZ], R3 ;  /* 0x00000003000085a7 */ /* 0x000ea400080010ff */
[----:B--2---:R-:W-:Y:S05]  /*8c30*/  @!P0 BRA `(.L_x_176) ;  /* 0xfffffffc00f08947 */ /* 0x004fea000383ffff */
[----:B------:R-:W-:Y:S05]  /*8c40*/  BRA `(.L_x_177) ;  /* 0xffffffa000947947 */ /* 0x000fea000383ffff */
.L_x_56:
[----:B---3--:R-:W-:-:S07]  /*8c50*/  MOV R0, UR5 ;  /* 0x0000000500007c02 */ /* 0x008fce0008000f00 */
.L_x_178:
[----:B-1----:R1:W2:Y:S02]  /*8c60*/  SYNCS.PHASECHK.TRANS64.TRYWAIT P0, [R0+URZ], R3 ;  /* 0x00000003000075a7 */ /* 0x0022a400080011ff */
[----:B--2---:R-:W-:Y:S05]  /*8c70*/  @!P0 NANOSLEEP.SYNCS 0x989680 ;  /* 0x009896800000895d */ /* 0x004fea0003900000 */
[----:B------:R-:W2:Y:S02]  /*8c80*/  @!P0 SYNCS.PHASECHK.TRANS64 P0, [R0+URZ], R3 ;  /* 0x00000003000085a7 */ /* 0x000ea400080010ff */
[----:B--2---:R-:W-:Y:S05]  /*8c90*/  @!P0 BRA `(.L_x_178) ;  /* 0xfffffffc00f08947 */ /* 0x004fea000383ffff */
[----:B------:R-:W-:Y:S05]  /*8ca0*/  BRA `(.L_x_179) ;  /* 0xffffffa000a07947 */ /* 0x000fea000383ffff */
.L_x_57:
[----:B---3--:R-:W-:-:S07]  /*8cb0*/  MOV R0, UR5 ;  /* 0x0000000500007c02 */ /* 0x008fce0008000f00 */
.L_x_180:
[----:B-1----:R1:W2:Y:S02]  /*8cc0*/  SYNCS.PHASECHK.TRANS64.TRYWAIT P0, [R0+URZ], R3 ;  /* 0x00000003000075a7 */ /* 0x0022a400080011ff */
[----:B--2---:R-:W-:Y:S05]  /*8cd0*/  @!P0 NANOSLEEP.SYNCS 0x989680 ;  /* 0x009896800000895d */ /* 0x004fea0003900000 */
[----:B------:R-:W2:Y:S02]  /*8ce0*/  @!P0 SYNCS.PHASECHK.TRANS64 P0, [R0+URZ], R3 ;  /* 0x00000003000085a7 */ /* 0x000ea400080010ff */
[----:B--2---:R-:W-:Y:S05]  /*8cf0*/  @!P0 BRA `(.L_x_180) ;  /* 0xfffffffc00f08947 */ /* 0x004fea000383ffff */
[----:B------:R-:W-:Y:S05]  /*8d00*/  BRA `(.L_x_181) ;  /* 0xffffffa000ac7947 */ /* 0x000fea000383ffff */
.L_x_58:
[----:B---3--:R-:W-:-:S07]  /*8d10*/  MOV R0, UR5 ;  /* 0x0000000500007c02 */ /* 0x008fce0008000f00 */
.L_x_182:
[----:B-1----:R1:W2:Y:S02]  /*8d20*/  SYNCS.PHASECHK.TRANS64.TRYWAIT P0, [R0+URZ], R3 ;  /* 0x00000003000075a7 */ /* 0x0022a400080011ff */
[----:B--2---:R-:W-:Y:S05]  /*8d30*/  @!P0 NANOSLEEP.SYNCS 0x989680 ;  /* 0x009896800000895d */ /* 0x004fea0003900000 */
[----:B------:R-:W2:Y:S02]  /*8d40*/  @!P0 SYNCS.PHASECHK.TRANS64 P0, [R0+URZ], R3 ;  /* 0x00000003000085a7 */ /* 0x000ea400080010ff */
[----:B--2---:R-:W-:Y:S05]  /*8d50*/  @!P0 BRA `(.L_x_182) ;  /* 0xfffffffc00f08947 */ /* 0x004fea000383ffff */
[----:B------:R-:W-:Y:S05]  /*8d60*/  BRA `(.L_x_183) ;  /* 0xffffffa000b87947 */ /* 0x000fea000383ffff */
.L_x_59:
[----:B---3--:R-:W-:-:S07]  /*8d70*/  MOV R0, UR5 ;  /* 0x0000000500007c02 */ /* 0x008fce0008000f00 */
.L_x_184:
[----:B-1----:R1:W2:Y:S02]  /*8d80*/  SYNCS.PHASECHK.TRANS64.TRYWAIT P0, [R0+URZ], R3 ;  /* 0x00000003000075a7 */ /* 0x0022a400080011ff */
[----:B--2---:R-:W-:Y:S05]  /*8d90*/  @!P0 NANOSLEEP.SYNCS 0x989680 ;  /* 0x009896800000895d */ /* 0x004fea0003900000 */
[----:B------:R-:W2:Y:S02]  /*8da0*/  @!P0 SYNCS.PHASECHK.TRANS64 P0, [R0+URZ], R3 ;  /* 0x00000003000085a7 */ /* 0x000ea400080010ff */
[----:B--2---:R-:W-:Y:S05]  /*8db0*/  @!P0 BRA `(.L_x_184) ;  /* 0xfffffffc00f08947 */ /* 0x004fea000383ffff */
[----:B------:R-:W-:Y:S05]  /*8dc0*/  BRA `(.L_x_185) ;  /* 0xffffffa000c47947 */ /* 0x000fea000383ffff */
.L_x_60:
[----:B---3--:R-:W-:-:S07]  /*8dd0*/  MOV R0, UR5 ;  /* 0x0000000500007c02 */ /* 0x008fce0008000f00 */
.L_x_186:
[----:B-1----:R1:W2:Y:S02]  /*8de0*/  SYNCS.PHASECHK.TRANS64.TRYWAIT P0, [R0+URZ], R3 ;  /* 0x00000003000075a7 */ /* 0x0022a400080011ff */
[----:B--2---:R-:W-:Y:S05]  /*8df0*/  @!P0 NANOSLEEP.SYNCS 0x989680 ;  /* 0x009896800000895d */ /* 0x004fea0003900000 */
[----:B------:R-:W2:Y:S02]  /*8e00*/  @!P0 SYNCS.PHASECHK.TRANS64 P0, [R0+URZ], R3 ;  /* 0x00000003000085a7 */ /* 0x000ea400080010ff */
[----:B--2---:R-:W-:Y:S05]  /*8e10*/  @!P0 BRA `(.L_x_186) ;  /* 0xfffffffc00f08947 */ /* 0x004fea000383ffff */
[----:B------:R-:W-:Y:S05]  /*8e20*/  BRA `(.L_x_187) ;  /* 0xffffffa000d07947 */ /* 0x000fea000383ffff */
.L_x_61:
[----:B---3--:R-:W-:-:S07]  /*8e30*/  MOV R0, UR5 ;  /* 0x0000000500007c02 */ /* 0x008fce0008000f00 */
.L_x_188:
[----:B-1----:R1:W2:Y:S02]  /*8e40*/  SYNCS.PHASECHK.TRANS64.TRYWAIT P0, [R0+URZ], R3 ;  /* 0x00000003000075a7 */ /* 0x0022a400080011ff */
[----:B--2---:R-:W-:Y:S05]  /*8e50*/  @!P0 NANOSLEEP.SYNCS 0x989680 ;  /* 0x009896800000895d */ /* 0x004fea0003900000 */
[----:B------:R-:W2:Y:S02]  /*8e60*/  @!P0 SYNCS.PHASECHK.TRANS64 P0, [R0+URZ], R3 ;  /* 0x00000003000085a7 */ /* 0x000ea400080010ff */
[----:B--2---:R-:W-:Y:S05]  /*8e70*/  @!P0 BRA `(.L_x_188) ;  /* 0xfffffffc00f08947 */ /* 0x004fea000383ffff */
[----:B------:R-:W-:Y:S05]  /*8e80*/  BRA `(.L_x_189) ;  /* 0xffffffa000dc7947 */ /* 0x000fea000383ffff */
.L_x_62:
[----:B---3--:R-:W-:-:S07]  /*8e90*/  MOV R0, UR5 ;  /* 0x0000000500007c02 */ /* 0x008fce0008000f00 */
.L_x_190:
[----:B-1----:R1:W2:Y:S02]  /*8ea0*/  SYNCS.PHASECHK.TRANS64.TRYWAIT P0, [R0+URZ], R3 ;  /* 0x00000003000075a7 */ /* 0x0022a400080011ff */
[----:B--2---:R-:W-:Y:S05]  /*8eb0*/  @!P0 NANOSLEEP.SYNCS 0x989680 ;  /* 0x009896800000895d */ /* 0x004fea0003900000 */
[----:B------:R-:W2:Y:S02]  /*8ec0*/  @!P0 SYNCS.PHASECHK.TRANS64 P0, [R0+URZ], R3 ;  /* 0x00000003000085a7 */ /* 0x000ea400080010ff */
[----:B--2---:R-:W-:Y:S05]  /*8ed0*/  @!P0 BRA `(.L_x_190) ;  /* 0xfffffffc00f08947 */ /* 0x004fea000383ffff */
[----:B------:R-:W-:Y:S05]  /*8ee0*/  BRA `(.L_x_191) ;  /* 0xffffffa000e87947 */ /* 0x000fea000383ffff */
.L_x_65:
[----:B-1----:R1:W2:Y:S02]  /*8ef0*/  SYNCS.PHASECHK.TRANS64.TRYWAIT P0, [R0+URZ+0x1e0], R4 ;  /* 0x0001e004000075a7 */ /* 0x0022a400080011ff */
[----:B--2---:R-:W-:Y:S05]  /*8f00*/  @!P0 NANOSLEEP.SYNCS 0x989680 ;  /* 0x009896800000895d */ /* 0x004fea0003900000 */
[----:B------:R-:W2:Y:S02]  /*8f10*/  @!P0 SYNCS.PHASECHK.TRANS64 P0, [R0+URZ+0x1e0], R4 ;  /* 0x0001e004000085a7 */ /* 0x000ea400080010ff */
[----:B--2---:R-:W-:Y:S05]  /*8f20*/  @!P0 BRA `(.L_x_65) ;  /* 0xfffffffc00f08947 */ /* 0x004fea000383ffff */
[----:B------:R-:W-:Y:S05]  /*8f30*/  BRA `(.L_x_192) ;  /* 0xffffffa400487947 */ /* 0x000fea000383ffff */
.L_x_66:
[----:B------:R-:W-:-:S07]  /*8f40*/  MOV R0, UR5 ;  /* 0x0000000500007c02 */ /* 0x000fce0008000f00 */
.L_x_193:
[----:B-1----:R1:W2:Y:S02]  /*8f50*/  SYNCS.PHASECHK.TRANS64.TRYWAIT P0, [R0+URZ+0x190], R5 ;  /* 0x00019005000075a7 */ /* 0x0022a400080011ff */
[----:B--2---:R-:W-:Y:S05]  /*8f60*/  @!P0 NANOSLEEP.SYNCS 0x989680 ;  /* 0x009896800000895d */ /* 0x004fea0003900000 */
[----:B------:R-:W2:Y:S02]  /*8f70*/  @!P0 SYNCS.PHASECHK.TRANS64 P0, [R0+URZ+0x190], R5 ;  /* 0x00019005000085a7 */ /* 0x000ea400080010ff */
[----:B--2---:R-:W-:Y:S05]  /*8f80*/  @!P0 BRA `(.L_x_193) ;  /* 0xfffffffc00f08947 */ /* 0x004fea000383ffff */
[----:B------:R-:W-:Y:S05]  /*8f90*/  BRA `(.L_x_194) ;  /* 0xffffffa400587947 */ /* 0x000fea000383ffff */
.L_x_67:
[----:B-1----:R1:W2:Y:S02]  /*8fa0*/  SYNCS.PHASECHK.TRANS64.TRYWAIT P1, [R0+URZ+0x180], R4 ;  /* 0x00018004000075a7 */ /* 0x0022a400080211ff */
[----:B--2---:R-:W-:Y:S05]  /*8fb0*/  @!P1 NANOSLEEP.SYNCS 0x989680 ;  /* 0x009896800000995d */ /* 0x004fea0003900000 */
[----:B------:R-:W2:Y:S02]  /*8fc0*/  @!P1 SYNCS.PHASECHK.TRANS64 P1, [R0+URZ+0x180], R4 ;  /* 0x00018004000095a7 */ /* 0x000ea400080210ff */
[----:B--2---:R-:W-:Y:S05]  /*8fd0*/  @!P1 BRA `(.L_x_67) ;  /* 0xfffffffc00f09947 */ /* 0x004fea000383ffff */
[----:B------:R-:W-:Y:S05]  /*8fe0*/  BRA `(.L_x_195) ;  /* 0xffffffa400887947 */ /* 0x000fea000383ffff */
.L_x_70:
[----:B------:R-:W-:-:S07]  /*8ff0*/  MOV R0, UR5 ;  /* 0x0000000500007c02 */ /* 0x000fce0008000f00 */
.L_x_196:
[----:B-1----:R1:W2:Y:S02]  /*9000*/  SYNCS.PHASECHK.TRANS64.TRYWAIT P0, [R0+URZ+0x190], R2 ;  /* 0x00019002000075a7 */ /* 0x0022a400080011ff */
[----:B--2---:R-:W-:Y:S05]  /*9010*/  @!P0 NANOSLEEP.SYNCS 0x989680 ;  /* 0x009896800000895d */ /* 0x004fea0003900000 */
[----:B------:R-:W2:Y:S02]  /*9020*/  @!P0 SYNCS.PHASECHK.TRANS64 P0, [R0+URZ+0x190], R2 ;  /* 0x00019002000085a7 */ /* 0x000ea400080010ff */
[----:B--2---:R-:W-:Y:S05]  /*9030*/  @!P0 BRA `(.L_x_196) ;  /* 0xfffffffc00f08947 */ /* 0x004fea000383ffff */
[----:B------:R-:W-:Y:S05]  /*9040*/  BRA `(.L_x_69) ;  /* 0xffffffa400dc7947 */ /* 0x000fea000383ffff */
.L_x_79:
[----:B-1----:R-:W-:-:S04]  /*9050*/  MOV R4, UR6 ;  /* 0x0000000600047c02 */ /* 0x002fc80008000f00 */
[----:B------:R1:W2:Y:S03]  /*9060*/  SYNCS.PHASECHK.TRANS64.TRYWAIT P0, [R4+URZ+0x8], R5 ;  /* 0x00000805040075a7 */ /* 0x0002a600080011ff */
[----:B--2---:R-:W-:Y:S05]  /*9070*/  @!P0 NANOSLEEP.SYNCS 0x989680 ;  /* 0x009896800000895d */ /* 0x004fea0003900000 */
[----:B------:R-:W2:Y:S02]  /*9080*/  @!P0 SYNCS.PHASECHK.TRANS64 P0, [R4+URZ+0x8], R5 ;  /* 0x00000805040085a7 */ /* 0x000ea400080010ff */
[----:B--2---:R-:W-:Y:S05]  /*9090*/  @!P0 BRA `(.L_x_79) ;  /* 0xfffffffc00ec8947 */ /* 0x004fea000383ffff */
[----:B------:R-:W-:Y:S05]  /*90a0*/  BRA `(.L_x_78) ;  /* 0xffffffa800907947 */ /* 0x000fea000383ffff */
.L_x_81:
[----:B------:R-:W-:Y:S01]  /*90b0*/  BSSY B0, `(.L_x_197) ;  /* 0x0000006000007945 */ /* 0x000fe20003800000 */
[----:B------:R-:W-:-:S07]  /*90c0*/  MOV R15, 0xffffffff ;  /* 0xffffffff000f7802 */ /* 0x000fce0000000f00 */
[----:B-1---5:R-:W-:Y:S05]  /*90d0*/  WARPSYNC.COLLECTIVE R15, `(.L_x_198) ;  /* 0x000000000f0c7348 */ /* 0x022fea0003c00000 */
[----:B------:R-:W-:Y:S02]  /*90e0*/  ELECT P6, UR79, PT ;  /* 0x00000000004f782f */ /* 0x000fe400038c0000 */
[----:B------:R-:W-:Y:S01]  /*90f0*/  MOV R14, UR79 ;  /* 0x0000004f000e7c02 */ /* 0x000fe20008000f00 */
[----:B-1---5:R-:W-:Y:S10]  /*9100*/  ENDCOLLECTIVE ;  /* 0x000000000000791b */ /* 0x022ff40003800000 */
.L_x_198:
[----:B------:R-:W-:Y:S05]  /*9110*/  BSYNC B0 ;  /* 0x0000000000007941 */ /* 0x000fea0003800000 */
.L_x_197:
[----:B------:R-:W-:Y:S05]  /*9120*/  BRA `(.L_x_199) ;  /* 0xffffffa800c07947 */ /* 0x000fea000383ffff */
.L_x_83:
[----:B-1----:R-:W-:-:S04]  /*9130*/  MOV R2, UR6 ;  /* 0x0000000600027c02 */ /* 0x002fc80008000f00 */
[----:B------:R1:W2:Y:S03]  /*9140*/  SYNCS.PHASECHK.TRANS64.TRYWAIT P0, [R2+URZ+0x8], R3 ;  /* 0x00000803020075a7 */ /* 0x0002a600080011ff */
[----:B--2---:R-:W-:Y:S05]  /*9150*/  @!P0 NANOSLEEP.SYNCS 0x989680 ;  /* 0x009896800000895d */ /* 0x004fea0003900000 */
[----:B------:R-:W2:Y:S02]  /*9160*/  @!P0 SYNCS.PHASECHK.TRANS64 P0, [R2+URZ+0x8], R3 ;  /* 0x00000803020085a7 */ /* 0x000ea400080010ff */
[----:B--2---:R-:W-:Y:S05]  /*9170*/  @!P0 BRA `(.L_x_83) ;  /* 0xfffffffc00ec8947 */ /* 0x004fea000383ffff */
[----:B------:R-:W-:Y:S05]  /*9180*/  BRA `(.L_x_82) ;  /* 0xffffffa800c47947 */ /* 0x000fea000383ffff */
.L_x_84:
[----:B-1----:R1:W2:Y:S02]  /*9190*/  SYNCS.PHASECHK.TRANS64.TRYWAIT P0, [R0+URZ+0x180], R4 ;  /* 0x00018004000075a7 */ /* 0x0022a400080011ff */
[----:B--2---:R-:W-:Y:S05]  /*91a0*/  @!P0 NANOSLEEP.SYNCS 0x989680 ;  /* 0x009896800000895d */ /* 0x004fea0003900000 */
[----:B------:R-:W2:Y:S02]  /*91b0*/  @!P0 SYNCS.PHASECHK.TRANS64 P0, [R0+URZ+0x180], R4 ;  /* 0x00018004000085a7 */ /* 0x000ea400080010ff */
[----:B--2---:R-:W-:Y:S05]  /*91c0*/  @!P0 BRA `(.L_x_84) ;  /* 0xfffffffc00f08947 */ /* 0x004fea000383ffff */
[----:B------:R-:W-:Y:S05]  /*91d0*/  BRA `(.L_x_200) ;  /* 0xffffffac00a07947 */ /* 0x000fea000383ffff */
.L_x_86:
[----:B------:R-:W-:-:S07]  /*91e0*/  MOV R0, UR10 ;  /* 0x0000000a00007c02 */ /* 0x000fce0008000f00 */
.L_x_201:
[----:B-1----:R1:W2:Y:S02]  /*91f0*/  SYNCS.PHASECHK.TRANS64.TRYWAIT P0, [R0+URZ+0x1c0], R4 ;  /* 0x0001c004000075a7 */ /* 0x0022a400080011ff */
[----:B--2---:R-:W-:Y:S05]  /*9200*/  @!P0 NANOSLEEP.SYNCS 0x989680 ;  /* 0x009896800000895d */ /* 0x004fea0003900000 */
[----:B------:R-:W2:Y:S02]  /*9210*/  @!P0 SYNCS.PHASECHK.TRANS64 P0, [R0+URZ+0x1c0], R4 ;  /* 0x0001c004000085a7 */ /* 0x000ea400080010ff */
[----:B--2---:R-:W-:Y:S05]  /*9220*/  @!P0 BRA `(.L_x_201) ;  /* 0xfffffffc00f08947 */ /* 0x004fea000383ffff */
[----:B------:R-:W-:Y:S05]  /*9230*/  BRA `(.L_x_202) ;  /* 0xffffffac00ec7947 */ /* 0x000fea000383ffff */
.L_x_89:
[----:B------:R-:W-:Y:S07]  /*9240*/  MOV R0, UR9 ;  /* 0x0000000900007c02 */ /* 0x000fee0008000f00 */
.L_x_203:
[----:B-1----:R1:W2:Y:S02]  /*9250*/  SYNCS.PHASECHK.TRANS64.TRYWAIT P0, [R0+URZ], R4 ;  /* 0x00000004000075a7 */ /* 0x0022a400080011ff */
[----:B--2---:R-:W-:Y:S05]  /*9260*/  @!P0 NANOSLEEP.SYNCS 0x989680 ;  /* 0x009896800000895d */ /* 0x004fea0003900000 */
[----:B------:R-:W2:Y:S02]  /*9270*/  @!P0 SYNCS.PHASECHK.TRANS64 P0, [R0+URZ], R4 ;  /* 0x00000004000085a7 */ /* 0x000ea400080010ff */
[----:B--2---:R-:W-:Y:S05]  /*9280*/  @!P0 BRA `(.L_x_203) ;  /* 0xfffffffc00f08947 */ /* 0x004fea000383ffff */
[----:B------:R-:W-:Y:S05]  /*9290*/  BRA `(.L_x_88) ;  /* 0xffffffb000007947 */ /* 0x000fea000383ffff */
.L_x_93:
[----:B-1----:R-:W-:-:S07]  /*92a0*/  MOV R0, UR7 ;  /* 0x0000000700007c02 */ /* 0x002fce0008000f00 */
.L_x_204:
[----:B-1----:R1:W2:Y:S02]  /*92b0*/  SYNCS.PHASECHK.TRANS64.TRYWAIT P0, [R0+URZ], R2 ;  /* 0x00000002000075a7 */ /* 0x0022a400080011ff */
[----:B--2---:R-:W-:Y:S05]  /*92c0*/  @!P0 NANOSLEEP.SYNCS 0x989680 ;  /* 0x009896800000895d */ /* 0x004fea0003900000 */
[----:B------:R-:W2:Y:S02]  /*92d0*/  @!P0 SYNCS.PHASECHK.TRANS64 P0, [R0+URZ], R2 ;  /* 0x00000002000085a7 */ /* 0x000ea400080010ff */
[----:B--2---:R-:W-:Y:S05]  /*92e0*/  @!P0 BRA `(.L_x_204) ;  /* 0xfffffffc00f08947 */ /* 0x004fea000383ffff */
[----:B------:R-:W-:Y:S05]  /*92f0*/  BRA `(.L_x_205) ;  /* 0xffffffb000cc7947 */ /* 0x000fea000383ffff */
.L_x_94:
[----:B------:R-:W-:-:S07]  /*9300*/  MOV R0, UR7 ;  /* 0x0000000700007c02 */ /* 0x000fce0008000f00 */
.L_x_206:
[----:B-1----:R1:W2:Y:S02]  /*9310*/  SYNCS.PHASECHK.TRANS64.TRYWAIT P0, [R0+URZ], R3 ;  /* 0x00000003000075a7 */ /* 0x0022a400080011ff */
[----:B--2---:R-:W-:Y:S05]  /*9320*/  @!P0 NANOSLEEP.SYNCS 0x989680 ;  /* 0x009896800000895d */ /* 0x004fea0003900000 */
[----:B------:R-:W2:Y:S02]  /*9330*/  @!P0 SYNCS.PHASECHK.TRANS64 P0, [R0+URZ], R3 ;  /* 0x00000003000085a7 */ /* 0x000ea400080010ff */
[----:B--2---:R-:W-:Y:S05]  /*9340*/  @!P0 BRA `(.L_x_206) ;  /* 0xfffffffc00f08947 */ /* 0x004fea000383ffff */
[----:B------:R-:W-:Y:S05]  /*9350*/  BRA `(.L_x_207) ;  /* 0xffffffb000d87947 */ /* 0x000fea000383ffff */
.L_x_95:
[----:B------:R-:W-:-:S07]  /*9360*/  MOV R0, UR7 ;  /* 0x0000000700007c02 */ /* 0x000fce0008000f00 */
.L_x_208:
[----:B-1----:R1:W2:Y:S02]  /*9370*/  SYNCS.PHASECHK.TRANS64.TRYWAIT P0, [R0+URZ], R3 ;  /* 0x00000003000075a7 */ /* 0x0022a400080011ff */
[----:B--2---:R-:W-:Y:S05]  /*9380*/  @!P0 NANOSLEEP.SYNCS 0x989680 ;  /* 0x009896800000895d */ /* 0x004fea0003900000 */
[----:B------:R-:W2:Y:S02]  /*9390*/  @!P0 SYNCS.PHASECHK.TRANS64 P0, [R0+URZ], R3 ;  /* 0x00000003000085a7 */ /* 0x000ea400080010ff */
[----:B--2---:R-:W-:Y:S05]  /*93a0*/  @!P0 BRA `(.L_x_208) ;  /* 0xfffffffc00f08947 */ /* 0x004fea000383ffff */
[----:B------:R-:W-:Y:S05]  /*93b0*/  BRA `(.L_x_209) ;  /* 0xffffffb000e47947 */ /* 0x000fea000383ffff */
.L_x_98:
[----:B------:R-:W-:-:S07]  /*93c0*/  MOV R0, UR8 ;  /* 0x0000000800007c02 */ /* 0x000fce0008000f00 */
.L_x_210:
[----:B-1----:R1:W2:Y:S02]  /*93d0*/  SYNCS.PHASECHK.TRANS64.TRYWAIT P1, [R0+URZ+0x200], R2 ;  /* 0x00020002000075a7 */ /* 0x0022a400080211ff */
[----:B--2---:R-:W-:Y:S05]  /*93e0*/  @!P1 NANOSLEEP.SYNCS 0x989680 ;  /* 0x009896800000995d */ /* 0x004fea0003900000 */
[----:B------:R-:W2:Y:S02]  /*93f0*/  @!P1 SYNCS.PHASECHK.TRANS64 P1, [R0+URZ+0x200], R2 ;  /* 0x00020002000095a7 */ /* 0x000ea400080210ff */
[----:B--2---:R-:W-:Y:S05]  /*9400*/  @!P1 BRA `(.L_x_210) ;  /* 0xfffffffc00f09947 */ /* 0x004fea000383ffff */
[----:B------:R-:W-:Y:S05]  /*9410*/  BRA `(.L_x_211) ;  /* 0xffffffb400307947 */ /* 0x000fea000383ffff */
.L_x_103:
[----:B--2---:R2:W4:Y:S02]  /*9420*/  SYNCS.PHASECHK.TRANS64.TRYWAIT P0, [R0+URZ+0x180], R2 ;  /* 0x00018002000075a7 */ /* 0x00452400080011ff */
[----:B----4-:R-:W-:Y:S05]  /*9430*/  @!P0 NANOSLEEP.SYNCS 0x989680 ;  /* 0x009896800000895d */ /* 0x010fea0003900000 */
[----:B------:R-:W4:Y:S02]  /*9440*/  @!P0 SYNCS.PHASECHK.TRANS64 P0, [R0+URZ+0x180], R2 ;  /* 0x00018002000085a7 */ /* 0x000f2400080010ff */
[----:B----4-:R-:W-:Y:S05]  /*9450*/  @!P0 BRA `(.L_x_103) ;  /* 0xfffffffc00f08947 */ /* 0x010fea000383ffff */
[----:B------:R-:W-:Y:S05]  /*9460*/  BRA `(.L_x_212) ;  /* 0xffffffb800347947 */ /* 0x000fea000383ffff */
.L_x_106:
[----:B------:R-:W-:Y:S07]  /*9470*/  MOV R0, UR6 ;  /* 0x0000000600007c02 */ /* 0x000fee0008000f00 */
.L_x_213:
[----:B--2---:R2:W4:Y:S02]  /*9480*/  SYNCS.PHASECHK.TRANS64.TRYWAIT P0, [R0+URZ+0x178], R2 ;  /* 0x00017802000075a7 */ /* 0x00452400080011ff */
[----:B----4-:R-:W-:Y:S05]  /*9490*/  @!P0 NANOSLEEP.SYNCS 0x989680 ;  /* 0x009896800000895d */ /* 0x010fea0003900000 */
[----:B------:R-:W4:Y:S02]  /*94a0*/  @!P0 SYNCS.PHASECHK.TRANS64 P0, [R0+URZ+0x178], R2 ;  /* 0x00017802000085a7 */ /* 0x000f2400080010ff */
[----:B----4-:R-:W-:Y:S05]  /*94b0*/  @!P0 BRA `(.L_x_213) ;  /* 0xfffffffc00f08947 */ /* 0x010fea000383ffff */
[----:B------:R-:W-:Y:S05]  /*94c0*/  BRA `(.L_x_105) ;  /* 0xffffffbc00147947 */ /* 0x000fea000383ffff */
.L_x_109:
[----:B------:R-:W-:Y:S07]  /*94d0*/  MOV R0, UR15 ;  /* 0x0000000f00007c02 */ /* 0x000fee0008000f00 */
.L_x_214:
[----:B-1----:R1:W2:Y:S02]  /*94e0*/  SYNCS.PHASECHK.TRANS64.TRYWAIT P0, [R0+URZ+0x158], R9 ;  /* 0x00015809000075a7 */ /* 0x0022a400080011ff */
[----:B--2---:R-:W-:Y:S05]  /*94f0*/  @!P0 NANOSLEEP.SYNCS 0x989680 ;  /* 0x009896800000895d */ /* 0x004fea0003900000 */
[----:B------:R-:W2:Y:S02]  /*9500*/  @!P0 SYNCS.PHASECHK.TRANS64 P0, [R0+URZ+0x158], R9 ;  /* 0x00015809000085a7 */ /* 0x000ea400080010ff */
[----:B--2---:R-:W-:Y:S05]  /*9510*/  @!P0 BRA `(.L_x_214) ;  /* 0xfffffffc00f08947 */ /* 0x004fea000383ffff */
[----:B------:R-:W-:Y:S05]  /*9520*/  BRA `(.L_x_215) ;  /* 0xffffffbc008c7947 */ /* 0x000fea000383ffff */
.L_x_110:
[----:B------:R-:W-:Y:S07]  /*9530*/  MOV R0, UR13 ;  /* 0x0000000d00007c02 */ /* 0x000fee0008000f00 */
.L_x_216:
[----:B-1----:R1:W2:Y:S02]  /*9540*/  SYNCS.PHASECHK.TRANS64.TRYWAIT P0, [R0+URZ+0x158], R14 ;  /* 0x0001580e000075a7 */ /* 0x0022a400080011ff */
[----:B--2---:R-:W-:Y:S05]  /*9550*/  @!P0 NANOSLEEP.SYNCS 0x989680 ;  /* 0x009896800000895d */ /* 0x004fea0003900000 */
[----:B------:R-:W2:Y:S02]  /*9560*/  @!P0 SYNCS.PHASECHK.TRANS64 P0, [R0+URZ+0x158], R14 ;  /* 0x0001580e000085a7 */ /* 0x000ea400080010ff */
[----:B--2---:R-:W-:Y:S05]  /*9570*/  @!P0 BRA `(.L_x_216) ;  /* 0xfffffffc00f08947 */ /* 0x004fea000383ffff */
[----:B------:R-:W-:Y:S05]  /*9580*/  BRA `(.L_x_217) ;  /* 0xffffffc0002c7947 */ /* 0x000fea000383ffff */
.L_x_112:
[----:B------:R-:W-:-:S07]  /*9590*/  MOV R0, UR4 ;  /* 0x0000000400007c02 */ /* 0x000fce0008000f00 */
.L_x_218:
[----:B-1----:R1:W4:Y:S02]  /*95a0*/  SYNCS.PHASECHK.TRANS64.TRYWAIT P0, [R0+URZ], R2 ;  /* 0x00000002000075a7 */ /* 0x00232400080011ff */
[----:B----4-:R-:W-:Y:S05]  /*95b0*/  @!P0 NANOSLEEP.SYNCS 0x989680 ;  /* 0x009896800000895d */ /* 0x010fea0003900000 */
[----:B------:R-:W4:Y:S02]  /*95c0*/  @!P0 SYNCS.PHASECHK.TRANS64 P0, [R0+URZ], R2 ;  /* 0x00000002000085a7 */ /* 0x000f2400080010ff */
[----:B----4-:R-:W-:Y:S05]  /*95d0*/  @!P0 BRA `(.L_x_218) ;  /* 0xfffffffc00f08947 */ /* 0x010fea000383ffff */
[----:B------:R-:W-:Y:S05]  /*95e0*/  BRA `(.L_x_219) ;  /* 0xffffffc000b87947 */ /* 0x000fea000383ffff */
.L_x_113:
[----:B------:R-:W-:-:S07]  /*95f0*/  MOV R0, UR4 ;  /* 0x0000000400007c02 */ /* 0x000fce0008000f00 */
.L_x_220:
[----:B-1----:R1:W4:Y:S02]  /*9600*/  SYNCS.PHASECHK.TRANS64.TRYWAIT P0, [R0+URZ], R2 ;  /* 0x00000002000075a7 */ /* 0x00232400080011ff */
[----:B----4-:R-:W-:Y:S05]  /*9610*/  @!P0 NANOSLEEP.SYNCS 0x989680 ;  /* 0x009896800000895d */ /* 0x010fea0003900000 */
[----:B------:R-:W4:Y:S02]  /*9620*/  @!P0 SYNCS.PHASECHK.TRANS64 P0, [R0+URZ], R2 ;  /* 0x00000002000085a7 */ /* 0x000f2400080010ff */
[----:B----4-:R-:W-:Y:S05]  /*9630*/  @!P0 BRA `(.L_x_220) ;  /* 0xfffffffc00f08947 */ /* 0x010fea000383ffff */
[----:B------:R-:W-:Y:S05]  /*9640*/  BRA `(.L_x_221) ;  /* 0xffffffc000c47947 */ /* 0x000fea000383ffff */
.L_x_115:
[----:B--2---:R2:W4:Y:S02]  /*9650*/  SYNCS.PHASECHK.TRANS64.TRYWAIT P0, [R0+URZ+0x180], R2 ;  /* 0x00018002000075a7 */ /* 0x00452400080011ff */
[----:B----4-:R-:W-:Y:S05]  /*9660*/  @!P0 NANOSLEEP.SYNCS 0x989680 ;  /* 0x009896800000895d */ /* 0x010fea0003900000 */
[----:B------:R-:W4:Y:S02]  /*9670*/  @!P0 SYNCS.PHASECHK.TRANS64 P0, [R0+URZ+0x180], R2 ;  /* 0x00018002000085a7 */ /* 0x000f2400080010ff */
[----:B----4-:R-:W-:Y:S05]  /*9680*/  @!P0 BRA `(.L_x_115) ;  /* 0xfffffffc00f08947 */ /* 0x010fea000383ffff */
[----:B------:R-:W-:Y:S05]  /*9690*/  BRA `(.L_x_222) ;  /* 0xffffffc400a87947 */ /* 0x000fea000383ffff */
.L_x_125:
[----:B-1----:R1:W3:Y:S02]  /*96a0*/  SYNCS.PHASECHK.TRANS64.TRYWAIT P1, [R0+URZ+0x140], R3 ;  /* 0x00014003000075a7 */ /* 0x0022e400080211ff */
[----:B---3--:R-:W-:Y:S05]  /*96b0*/  @!P1 NANOSLEEP.SYNCS 0x989680 ;  /* 0x009896800000995d */ /* 0x008fea0003900000 */
[----:B------:R-:W3:Y:S02]  /*96c0*/  @!P1 SYNCS.PHASECHK.TRANS64 P1, [R0+URZ+0x140], R3 ;  /* 0x00014003000095a7 */ /* 0x000ee400080210ff */
[----:B---3--:R-:W-:Y:S05]  /*96d0*/  @!P1 BRA `(.L_x_125) ;  /* 0xfffffffc00f09947 */ /* 0x008fea000383ffff */
[----:B------:R-:W-:Y:S05]  /*96e0*/  BRA `(.L_x_124) ;  /* 0xffffffd000d87947 */ /* 0x000fea000383ffff */
.L_x_127:
[----:B-1----:R1:W4:Y:S02]  /*96f0*/  SYNCS.PHASECHK.TRANS64.TRYWAIT P0, [R106+URZ+0x1a0], R2 ;  /* 0x0001a0026a0075a7 */ /* 0x00232400080011ff */
[----:B----4-:R-:W-:Y:S05]  /*9700*/  @!P0 NANOSLEEP.SYNCS 0x989680 ;  /* 0x009896800000895d */ /* 0x010fea0003900000 */
[----:B------:R-:W4:Y:S02]  /*9710*/  @!P0 SYNCS.PHASECHK.TRANS64 P0, [R106+URZ+0x1a0], R2 ;  /* 0x0001a0026a0085a7 */ /* 0x000f2400080010ff */
[----:B----4-:R-:W-:Y:S05]  /*9720*/  @!P0 BRA `(.L_x_127) ;  /* 0xfffffffc00f08947 */ /* 0x010fea000383ffff */
[----:B------:R-:W-:Y:S05]  /*9730*/  BRA `(.L_x_126) ;  /* 0xffffffd400107947 */ /* 0x000fea000383ffff */
.L_x_138:
[----:B--2---:R2:W4:Y:S02]  /*9740*/  SYNCS.PHASECHK.TRANS64.TRYWAIT P0, [R2+URZ+0x140], R71 ;  /* 0x00014047020075a7 */ /* 0x00452400080011ff */
[----:B----4-:R-:W-:Y:S05]  /*9750*/  @!P0 NANOSLEEP.SYNCS 0x989680 ;  /* 0x009896800000895d */ /* 0x010fea0003900000 */
[----:B------:R-:W4:Y:S02]  /*9760*/  @!P0 SYNCS.PHASECHK.TRANS64 P0, [R2+URZ+0x140], R71 ;  /* 0x00014047020085a7 */ /* 0x000f2400080010ff */
[----:B----4-:R-:W-:Y:S05]  /*9770*/  @!P0 BRA `(.L_x_138) ;  /* 0xfffffffc00f08947 */ /* 0x010fea000383ffff */
[----:B------:R-:W-:Y:S05]  /*9780*/  BRA `(.L_x_137) ;  /* 0xffffffdc00f87947 */ /* 0x000fea000383ffff */
        .weak           $__internal_0_$__cuda_sm10x_tcgen05_guardrail_trap_col_being_dealloced_not_returned_by_alloc
        .type           $__internal_0_$__cuda_sm10x_tcgen05_guardrail_trap_col_being_dealloced_not_returned_by_alloc,@function
        .size           $__internal_0_$__cuda_sm10x_tcgen05_guardrail_trap_col_being_dealloced_not_returned_by_alloc,($__internal_1_$__cuda_sm10x_tcgen05_guardrail_trap_phase_invalid_during_alloc - $__internal_0_$__cuda_sm10x_tcgen05_guardrail_trap_col_being_dealloced_not_returned_by_alloc)
$__internal_0_$__cuda_sm10x_tcgen05_guardrail_trap_col_being_dealloced_not_returned_by_alloc:
[----:B------:R-:W-:Y:S05]  /*9790*/  BPT.TRAP 0x1 ;  /* 0x000000040000795c */ /* 0x000fea0000300000 */
[----:B------:R-:W-:-:S04]  /*97a0*/  HFMA2 R3, -RZ, RZ, 0, 0 ;  /* 0x00000000ff037431 */ /* 0x000fc800000001ff */
[----:B------:R-:W-:Y:S05]  /*97b0*/  RET.REL.NODEC R2 `(_ZN7cutlass13device_kernelINS_4gemm6kernel13GemmUniversalIN4cute5tupleIJiiiiEEENS1_10collective13CollectiveMmaINS1_35MainloopSm100TmaUmmaWarpSpecializedILi20ELi2ELi4ENS5_IJNS4_1CILi2EEENSA_ILi1EEESC_EEEEENS5_IJNSA_ILi256EEENSA_ILi64EEENSA_ILi32EEEEEENS_10bfloat16_tENS5_IJlSC_lEEESJ_SK_NS4_8TiledMMAINS4_8MMA_AtomIJNS4_26SM100_MMA_F16BF16_2x1SM_SSISJ_SJ_fLi256ELi64ELNS4_4UMMA5MajorE0ELSP_0ELNSO_7ScaleInE0ELSQ_0EEEEEENS4_6LayoutINS5_IJSC_SC_SC_EEENS5_IJNSA_ILi0EEESV_SV_EEEEENS5_IJNS4_10UnderscoreESY_SY_EEEEENS4_18SM100_TMA_2SM_LOADENS4_14ComposedLayoutINS4_7SwizzleILi2ELi4ELi3EEENS4_18smem_ptr_flag_bitsILi16EEENST_INS5_IJNSA_ILi8EEESH_EEENS5_IJSH_SC_EEEEEEEvNS4_8identityES11_S1B_vS1C_EENS_8epilogue10collective18CollectiveEpilogueINS1E_23Sm100TmaWarpSpecializedILi3ELi2ELi32ELb1ELb0EEEJNS5_IJNSA_ILi128EEESG_SH_EEENS5_IJNST_IS1J_SC_EENST_ISH_SC_EEEEESJ_SK_SJ_SK_NS1E_6fusion15FusionCallbacksIS1I_NS1O_17LinearCombinationISJ_fSJ_fLNS_15FloatRoundStyleE2EEES1K_S1N_JEEENS4_5SM1004TMEM4LOAD26SM100_TMEM_LOAD_32dp32b32xENS4_13SM90_TMA_LOADES1B_NS4_39AutoVectorizingCopyWithAssumedAlignmentILi128EEENS4_14SM90_TMA_STOREES1B_S20_S20_EEEvvEEEEvNT_6ParamsE) ;  /* 0xffffff6802107950 */ /* 0x000fea0003c3ffff */
        .weak           $__internal_1_$__cuda_sm10x_tcgen05_guardrail_trap_phase_invalid_during_alloc
        .type           $__internal_1_$__cuda_sm10x_tcgen05_guardrail_trap_phase_invalid_during_alloc,@function
        .size           $__internal_1_$__cuda_sm10x_tcgen05_guardrail_trap_phase_invalid_during_alloc,($__internal_2_$__cuda_sm10x_tcgen05_guardrail_trap_unallocated_columns_being_dealloced - $__internal_1_$__cuda_sm10x_tcgen05_guardrail_trap_phase_invalid_during_alloc)
$__internal_1_$__cuda_sm10x_tcgen05_guardrail_trap_phase_invalid_during_alloc:
[----:B------:R-:W-:Y:S05]  /*97c0*/  BPT.TRAP 0x1 ;  /* 0x000000040000795c */ /* 0x000fea0000300000 */
[----:B------:R-:W-:-:S04]  /*97d0*/  MOV R3, 0x0 ;  /* 0x0000000000037802 */ /* 0x000fc80000000f00 */
[----:B------:R-:W-:Y:S05]  /*97e0*/  RET.REL.NODEC R2 `(_ZN7cutlass13device_kernelINS_4gemm6kernel13GemmUniversalIN4cute5tupleIJiiiiEEENS1_10collective13CollectiveMmaINS1_35MainloopSm100TmaUmmaWarpSpecializedILi20ELi2ELi4ENS5_IJNS4_1CILi2EEENSA_ILi1EEESC_EEEEENS5_IJNSA_ILi256EEENSA_ILi64EEENSA_ILi32EEEEEENS_10bfloat16_tENS5_IJlSC_lEEESJ_SK_NS4_8TiledMMAINS4_8MMA_AtomIJNS4_26SM100_MMA_F16BF16_2x1SM_SSISJ_SJ_fLi256ELi64ELNS4_4UMMA5MajorE0ELSP_0ELNSO_7ScaleInE0ELSQ_0EEEEEENS4_6LayoutINS5_IJSC_SC_SC_EEENS5_IJNSA_ILi0EEESV_SV_EEEEENS5_IJNS4_10UnderscoreESY_SY_EEEEENS4_18SM100_TMA_2SM_LOADENS4_14ComposedLayoutINS4_7SwizzleILi2ELi4ELi3EEENS4_18smem_ptr_flag_bitsILi16EEENST_INS5_IJNSA_ILi8EEESH_EEENS5_IJSH_SC_EEEEEEEvNS4_8identityES11_S1B_vS1C_EENS_8epilogue10collective18CollectiveEpilogueINS1E_23Sm100TmaWarpSpecializedILi3ELi2ELi32ELb1ELb0EEEJNS5_IJNSA_ILi128EEESG_SH_EEENS5_IJNST_IS1J_SC_EENST_ISH_SC_EEEEESJ_SK_SJ_SK_NS1E_6fusion15FusionCallbacksIS1I_NS1O_17LinearCombinationISJ_fSJ_fLNS_15FloatRoundStyleE2EEES1K_S1N_JEEENS4_5SM1004TMEM4LOAD26SM100_TMEM_LOAD_32dp32b32xENS4_13SM90_TMA_LOADES1B_NS4_39AutoVectorizingCopyWithAssumedAlignmentILi128EEENS4_14SM90_TMA_STOREES1B_S20_S20_EEEvvEEEEvNT_6ParamsE) ;  /* 0xffffff6802047950 */ /* 0x000fea0003c3ffff */
        .weak           $__internal_2_$__cuda_sm10x_tcgen05_guardrail_trap_unallocated_columns_being_dealloced
        .type           $__internal_2_$__cuda_sm10x_tcgen05_guardrail_trap_unallocated_columns_being_dealloced,@function
        .size           $__internal_2_$__cuda_sm10x_tcgen05_guardrail_trap_unallocated_columns_being_dealloced,(.L_x_224 - $__internal_2_$__cuda_sm10x_tcgen05_guardrail_trap_unallocated_columns_being_dealloced)
$__internal_2_$__cuda_sm10x_tcgen05_guardrail_trap_unallocated_columns_being_dealloced:
[----:B------:R-:W-:Y:S05]  /*97f0*/  BPT.TRAP 0x1 ;  /* 0x000000040000795c */ /* 0x000fea0000300000 */
[----:B------:R-:W-:-:S04]  /*9800*/  HFMA2 R3, -RZ, RZ, 0, 0 ;  /* 0x00000000ff037431 */ /* 0x000fc800000001ff */
[----:B------:R-:W-:Y:S05]  /*9810*/  RET.REL.NODEC R2 `(_ZN7cutlass13device_kernelINS_4gemm6kernel13GemmUniversalIN4cute5tupleIJiiiiEEENS1_10collective13CollectiveMmaINS1_35MainloopSm100TmaUmmaWarpSpecializedILi20ELi2ELi4ENS5_IJNS4_1CILi2EEENSA_ILi1EEESC_EEEEENS5_IJNSA_ILi256EEENSA_ILi64EEENSA_ILi32EEEEEENS_10bfloat16_tENS5_IJlSC_lEEESJ_SK_NS4_8TiledMMAINS4_8MMA_AtomIJNS4_26SM100_MMA_F16BF16_2x1SM_SSISJ_SJ_fLi256ELi64ELNS4_4UMMA5MajorE0ELSP_0ELNSO_7ScaleInE0ELSQ_0EEEEEENS4_6LayoutINS5_IJSC_SC_SC_EEENS5_IJNSA_ILi0EEESV_SV_EEEEENS5_IJNS4_10UnderscoreESY_SY_EEEEENS4_18SM100_TMA_2SM_LOADENS4_14ComposedLayoutINS4_7SwizzleILi2ELi4ELi3EEENS4_18smem_ptr_flag_bitsILi16EEENST_INS5_IJNSA_ILi8EEESH_EEENS5_IJSH_SC_EEEEEEEvNS4_8identityES11_S1B_vS1C_EENS_8epilogue10collective18CollectiveEpilogueINS1E_23Sm100TmaWarpSpecializedILi3ELi2ELi32ELb1ELb0EEEJNS5_IJNSA_ILi128EEESG_SH_EEENS5_IJNST_IS1J_SC_EENST_ISH_SC_EEEEESJ_SK_SJ_SK_NS1E_6fusion15FusionCallbacksIS1I_NS1O_17LinearCombinationISJ_fSJ_fLNS_15FloatRoundStyleE2EEES1K_S1N_JEEENS4_5SM1004TMEM4LOAD26SM100_TMEM_LOAD_32dp32b32xENS4_13SM90_TMA_LOADES1B_NS4_39AutoVectorizingCopyWithAssumedAlignmentILi128EEENS4_14SM90_TMA_STOREES1B_S20_S20_EEEvvEEEEvNT_6ParamsE) ;  /* 0xffffff6402f87950 */ /* 0x000fea0003c3ffff */
.L_x_223:
[----:B------:R-:W-:-:S00]  /*9820*/  BRA `(.L_x_223) ;  /* 0xfffffffc00fc7947 */ /* 0x000fc0000383ffff */
[----:B------:R-:W-:-:S00]  /*9830*/  NOP ;  /* 0x0000000000007918 */ /* 0x000fc00000000000 */
        /* <DEDUP_REMOVED lines=12> */
.L_x_224:


//--------------------- .nv.global.init           --------------------------
	.section	.nv.global.init,"aw",@progbits
.nv.global.init:
	.type		$str$27,@object
	.size		$str$27,($str$28 - $str$27)
$str$27:
        /*0000*/ 	.byte	0x28, 0x61, 0x64, 0x64, 0x72, 0x65, 0x73, 0x73, 0x20, 0x26, 0x20, 0x6d, 0x61, 0x73, 0x6b, 0x29
        /*0010*/ 	.byte	0x20, 0x3d, 0x3d, 0x20, 0x30, 0x00
	.type		$str$28,@object
	.size		$str$28,($str$26 - $str$28)
$str$28:
        /*0016*/ 	.byte	0x2f, 0x74, 0x6d, 0x70, 0x2f, 0x63, 0x75, 0x74, 0x6c, 0x61, 0x73, 0x73, 0x5f, 0x73, 0x77, 0x65
        /*0026*/ 	.byte	0x65, 0x70, 0x5f, 0x73, 0x72, 0x63, 0x2f, 0x69, 0x6e, 0x63, 0x6c, 0x75, 0x64, 0x65, 0x2f, 0x63
        /*0036*/ 	.byte	0x75, 0x74, 0x65, 0x2f, 0x70, 0x6f, 0x69, 0x6e, 0x74, 0x65, 0x72, 0x5f, 0x66, 0x6c, 0x61, 0x67
        /*0046*/ 	.byte	0x67, 0x65, 0x64, 0x2e, 0x68, 0x70, 0x70, 0x00
	.type		$str$26,@object
	.size		$str$26,($str$25 - $str$26)
$str$26:
        /*004e*/ 	.byte	0x2f, 0x74, 0x6d, 0x70, 0x2f, 0x63, 0x75, 0x74, 0x6c, 0x61, 0x73, 0x73, 0x5f, 0x73, 0x77, 0x65
        /*005e*/ 	.byte	0x65, 0x70, 0x5f, 0x73, 0x72, 0x63, 0x2f, 0x69, 0x6e, 0x63, 0x6c, 0x75, 0x64, 0x65, 0x2f, 0x63
        /*006e*/ 	.byte	0x75, 0x74, 0x65, 0x2f, 0x61, 0x74, 0x6f, 0x6d, 0x2f, 0x63, 0x6f, 0x70, 0x79, 0x5f, 0x74, 0x72
        /*007e*/ 	.byte	0x61, 0x69, 0x74, 0x73, 0x5f, 0x73, 0x6d, 0x31, 0x30, 0x30, 0x2e, 0x68, 0x70, 0x70, 0x00
	.type		$str$25,@object
	.size		$str$25,(__unnamed_1 - $str$25)
$str$25:
        /*008d*/ 	.byte	0x28, 0x28, 0x75, 0x69, 0x6e, 0x74, 0x33, 0x32, 0x5f, 0x74, 0x28, 0x74, 0x68, 0x72, 0x65, 0x61
        /*009d*/ 	.byte	0x64, 0x49, 0x64, 0x78, 0x2e, 0x78, 0x29, 0x20, 0x2f, 0x20, 0x33, 0x32, 0x29, 0x20, 0x25, 0x20
        /*00ad*/ 	.byte	0x34, 0x29, 0x20, 0x3d, 0x3d, 0x20, 0x28, 0x28, 0x28, 0x74, 0x6d, 0x65, 0x6d, 0x5f, 0x61, 0x64
        /*00bd*/ 	.byte	0x64, 0x72, 0x20, 0x3e, 0x3e, 0x20, 0x31, 0x36, 0x29, 0x20, 0x2f, 0x20, 0x33, 0x32, 0x29, 0x20
        /*00cd*/ 	.byte	0x25, 0x20, 0x34, 0x29, 0x00
	.type		__unnamed_1,@object
	.size		__unnamed_1,(__unnamed_2 - __unnamed_1)
__unnamed_1:
        /*00d2*/ 	.byte	0x61, 0x75, 0x74, 0x6f, 0x20, 0x63, 0x75, 0x74, 0x65, 0x3a, 0x3a, 0x61, 0x73, 0x5f, 0x70, 0x6f
        /* <DEDUP_REMOVED lines=24> */
        /*0262*/ 	.byte	0x34, 0x30, 0x39, 0x36, 0x3e, 0x3e, 0x3e, 0x3e, 0x5d, 0x00
	.type		__unnamed_2,@object
	.size		__unnamed_2,(.L_2 - __unnamed_2)
__unnamed_2:
        /* <DEDUP_REMOVED lines=42> */
        /*050c*/ 	.byte	0x3e, 0x3e, 0x5d, 0x00
.L_2:


//--------------------- .nv.shared._ZN7cutlass13device_kernelINS_4gemm6kernel13GemmUniversalIN4cute5tupleIJiiiiEEENS1_10collective13CollectiveMmaINS1_35MainloopSm100TmaUmmaWarpSpecializedILi20ELi2ELi4ENS5_IJNS4_1CILi2EEENSA_ILi1EEESC_EEEEENS5_IJNSA_ILi256EEENSA_ILi64EEENSA_ILi32EEEEEENS_10bfloat16_tENS5_IJlSC_lEEESJ_SK_NS4_8TiledMMAINS4_8MMA_AtomIJNS4_26SM100_MMA_F16BF16_2x1SM_SSISJ_SJ_fLi256ELi64ELNS4_4UMMA5MajorE0ELSP_0ELNSO_7ScaleInE0ELSQ_0EEEEEENS4_6LayoutINS5_IJSC_SC_SC_EEENS5_IJNSA_ILi0EEESV_SV_EEEEENS5_IJNS4_10UnderscoreESY_SY_EEEEENS4_18SM100_TMA_2SM_LOADENS4_14ComposedLayoutINS4_7SwizzleILi2ELi4ELi3EEENS4_18smem_ptr_flag_bitsILi16EEENST_INS5_IJNSA_ILi8EEESH_EEENS5_IJSH_SC_EEEEEEEvNS4_8identityES11_S1B_vS1C_EENS_8epilogue10collective18CollectiveEpilogueINS1E_23Sm100TmaWarpSpecializedILi3ELi2ELi32ELb1ELb0EEEJNS5_IJNSA_ILi128EEESG_SH_EEENS5_IJNST_IS1J_SC_EENST_ISH_SC_EEEEESJ_SK_SJ_SK_NS1E_6fusion15FusionCallbacksIS1I_NS1O_17LinearCombinationISJ_fSJ_fLNS_15FloatRoundStyleE2EEES1K_S1N_JEEENS4_5SM1004TMEM4LOAD26SM100_TMEM_LOAD_32dp32b32xENS4_13SM90_TMA_LOADES1B_NS4_39AutoVectorizingCopyWithAssumedAlignmentILi128EEENS4_14SM90_TMA_STOREES1B_S20_S20_EEEvvEEEEvNT_6ParamsE --------------------------
	.section	.nv.shared._ZN7cutlass13device_kernelINS_4gemm6kernel13GemmUniversalIN4cute5tupleIJiiiiEEENS1_10collective13CollectiveMmaINS1_35MainloopSm100TmaUmmaWarpSpecializedILi20ELi2ELi4ENS5_IJNS4_1CILi2EEENSA_ILi1EEESC_EEEEENS5_IJNSA_ILi256EEENSA_ILi64EEENSA_ILi32EEEEEENS_10bfloat16_tENS5_IJlSC_lEEESJ_SK_NS4_8TiledMMAINS4_8MMA_AtomIJNS4_26SM100_MMA_F16BF16_2x1SM_SSISJ_SJ_fLi256ELi64ELNS4_4UMMA5MajorE0ELSP_0ELNSO_7ScaleInE0ELSQ_0EEEEEENS4_6LayoutINS5_IJSC_SC_SC_EEENS5_IJNSA_ILi0EEESV_SV_EEEEENS5_IJNS4_10UnderscoreESY_SY_EEEEENS4_18SM100_TMA_2SM_LOADENS4_14ComposedLayoutINS4_7SwizzleILi2ELi4ELi3EEENS4_18smem_ptr_flag_bitsILi16EEENST_INS5_IJNSA_ILi8EEESH_EEENS5_IJSH_SC_EEEEEEEvNS4_8identityES11_S1B_vS1C_EENS_8epilogue10collective18CollectiveEpilogueINS1E_23Sm100TmaWarpSpecializedILi3ELi2ELi32ELb1ELb0EEEJNS5_IJNSA_ILi128EEESG_SH_EEENS5_IJNST_IS1J_SC_EENST_ISH_SC_EEEEESJ_SK_SJ_SK_NS1E_6fusion15FusionCallbacksIS1I_NS1O_17LinearCombinationISJ_fSJ_fLNS_15FloatRoundStyleE2EEES1K_S1N_JEEENS4_5SM1004TMEM4LOAD26SM100_TMEM_LOAD_32dp32b32xENS4_13SM90_TMA_LOADES1B_NS4_39AutoVectorizingCopyWithAssumedAlignmentILi128EEENS4_14SM90_TMA_STOREES1B_S20_S20_EEEvvEEEEvNT_6ParamsE,"aw",@nobits
	.sectionflags	@""
	.align	16
	.zero		1024


//--------------------- .nv.shared.reserved.0     --------------------------
	.section	.nv.shared.reserved.0,"aw",@nobits
	.weak		__nv_reservedSMEM_offset_0_alias
	.size		__nv_reservedSMEM_offset_0_alias, 0, 64
	.other		__nv_reservedSMEM_offset_0_alias,@"STO_CUDA_RESERVED_SHARED STV_DEFAULT"
__nv_reservedSMEM_offset_0_alias:
	.zero		0
.nv.shared.reserved.0:
	.zero		64
	.weak		__nv_reservedSMEM_tcgen05_partition
	.type		__nv_reservedSMEM_tcgen05_partition,@object
	.size		__nv_reservedSMEM_tcgen05_partition,(.L_0 - __nv_reservedSMEM_tcgen05_partition)
__nv_reservedSMEM_tcgen05_partition:
	.zero		32
.L_0:


//--------------------- .nv.global                --------------------------
	.section	.nv.global,"aw",@nobits
.nv.global:
	.type		_ZN40_INTERNAL_e13d0a92_4_k_cu_f70c5534_300234cute1_E,@object
	.size		_ZN40_INTERNAL_e13d0a92_4_k_cu_f70c5534_300234cute1_E,(_ZN40_INTERNAL_e13d0a92_4_k_cu_f70c5534_300234cuda3std3__45__cpo6cbeginE - _ZN40_INTERNAL_e13d0a92_4_k_cu_f70c5534_300234cute1_E)
_ZN40_INTERNAL_e13d0a92_4_k_cu_f70c5534_300234cute1_E:
	.zero		1
	.type		_ZN40_INTERNAL_e13d0a92_4_k_cu_f70c5534_300234cuda3std3__45__cpo6cbeginE,@object
	.size		_ZN40_INTERNAL_e13d0a92_4_k_cu_f70c5534_300234cuda3std3__45__cpo6cbeginE,(_ZN40_INTERNAL_e13d0a92_4_k_cu_f70c5534_300234cuda3std3__48in_placeE - _ZN40_INTERNAL_e13d0a92_4_k_cu_f70c5534_300234cuda3std3__45__cpo6cbeginE)
_ZN40_INTERNAL_e13d0a92_4_k_cu_f70c5534_300234cuda3std3__45__cpo6cbeginE:
	.zero		1
	.type		_ZN40_INTERNAL_e13d0a92_4_k_cu_f70c5534_300234cuda3std3__48in_placeE,@object
	.size		_ZN40_INTERNAL_e13d0a92_4_k_cu_f70c5534_300234cuda3std3__48in_placeE,(_ZN40_INTERNAL_e13d0a92_4_k_cu_f70c5534_300234cuda3std6ranges3__45__cpo9iter_moveE - _ZN40_INTERNAL_e13d0a92_4_k_cu_f70c5534_300234cuda3std3__48in_placeE)
_ZN40_INTERNAL_e13d0a92_4_k_cu_f70c5534_300234cuda3std3__48in_placeE:
	.zero		1
	.type		_ZN40_INTERNAL_e13d0a92_4_k_cu_f70c5534_300234cuda3std6ranges3__45__cpo9iter_moveE,@object
	.size		_ZN40_INTERNAL_e13d0a92_4_k_cu_f70c5534_300234cuda3std6ranges3__45__cpo9iter_moveE,(_ZN40_INTERNAL_e13d0a92_4_k_cu_f70c5534_300234cuda3std3__45__cpo5beginE - _ZN40_INTERNAL_e13d0a92_4_k_cu_f70c5534_300234cuda3std6ranges3__45__cpo9iter_moveE)
_ZN40_INTERNAL_e13d0a92_4_k_cu_f70c5534_300234cuda3std6ranges3__45__cpo9iter_moveE:
	.zero		1
	.type		_ZN40_INTERNAL_e13d0a92_4_k_cu_f70c5534_300234cuda3std3__45__cpo5beginE,@object
	.size		_ZN40_INTERNAL_e13d0a92_4_k_cu_f70c5534_300234cuda3std3__45__cpo5beginE,(_ZN40_INTERNAL_e13d0a92_4_k_cu_f70c5534_300234cuda3std3__442_GLOBAL__N__e13d0a92_4_k_cu_f70c5534_300236ignoreE - _ZN40_INTERNAL_e13d0a92_4_k_cu_f70c5534_300234cuda3std3__45__cpo5beginE)
_ZN40_INTERNAL_e13d0a92_4_k_cu_f70c5534_300234cuda3std3__45__cpo5beginE:
	.zero		1
	.type		_ZN40_INTERNAL_e13d0a92_4_k_cu_f70c5534_300234cuda3std3__442_GLOBAL__N__e13d0a92_4_k_cu_f70c5534_300236ignoreE,@object
	.size		_ZN40_INTERNAL_e13d0a92_4_k_cu_f70c5534_300234cuda3std3__442_GLOBAL__N__e13d0a92_4_k_cu_f70c5534_300236ignoreE,(_ZN40_INTERNAL_e13d0a92_4_k_cu_f70c5534_300234cute7productE - _ZN40_INTERNAL_e13d0a92_4_k_cu_f70c5534_300234cuda3std3__442_GLOBAL__N__e13d0a92_4_k_cu_f70c5534_300236ignoreE)
_ZN40_INTERNAL_e13d0a92_4_k_cu_f70c5534_300234cuda3std3__442_GLOBAL__N__e13d0a92_4_k_cu_f70c5534_300236ignoreE:
	.zero		1
	.type		_ZN40_INTERNAL_e13d0a92_4_k_cu_f70c5534_300234cute7productE,@object
	.size		_ZN40_INTERNAL_e13d0a92_4_k_cu_f70c5534_300234cute7productE,(_ZN40_INTERNAL_e13d0a92_4_k_cu_f70c5534_300234cuda3std3__45__cpo3endE - _ZN40_INTERNAL_e13d0a92_4_k_cu_f70c5534_300234cute7productE)
_ZN40_INTERNAL_e13d0a92_4_k_cu_f70c5534_300234cute7productE:
	.zero		1
	.type		_ZN40_INTERNAL_e13d0a92_4_k_cu_f70c5534_300234cuda3std3__45__cpo3endE,@object
	.size		_ZN40_INTERNAL_e13d0a92_4_k_cu_f70c5534_300234cuda3std3__45__cpo3endE,(_ZN40_INTERNAL_e13d0a92_4_k_cu_f70c5534_300234cuda3std3__419piecewise_constructE - _ZN40_INTERNAL_e13d0a92_4_k_cu_f70c5534_300234cuda3std3__45__cpo3endE)
_ZN40_INTERNAL_e13d0a92_4_k_cu_f70c5534_300234cuda3std3__45__cpo3endE:
	.zero		1
	.type		_ZN40_INTERNAL_e13d0a92_4_k_cu_f70c5534_300234cuda3std3__419piecewise_constructE,@object
	.size		_ZN40_INTERNAL_e13d0a92_4_k_cu_f70c5534_300234cuda3std3__419piecewise_constructE,(_ZN40_INTERNAL_e13d0a92_4_k_cu_f70c5534_300234cuda3std3__45__cpo4cendE - _ZN40_INTERNAL_e13d0a92_4_k_cu_f70c5534_300234cuda3std3__419piecewise_constructE)
_ZN40_INTERNAL_e13d0a92_4_k_cu_f70c5534_300234cuda3std3__419piecewise_constructE:
	.zero		1
	.type		_ZN40_INTERNAL_e13d0a92_4_k_cu_f70c5534_300234cuda3std3__45__cpo4cendE,@object
	.size		_ZN40_INTERNAL_e13d0a92_4_k_cu_f70c5534_300234cuda3std3__45__cpo4cendE,(_ZN40_INTERNAL_e13d0a92_4_k_cu_f70c5534_300234cuda3std6ranges3__45__cpo4swapE - _ZN40_INTERNAL_e13d0a92_4_k_cu_f70c5534_300234cuda3std3__45__cpo4cendE)
_ZN40_INTERNAL_e13d0a92_4_k_cu_f70c5534_300234cuda3std3__45__cpo4cendE:
	.zero		1
	.type		_ZN40_INTERNAL_e13d0a92_4_k_cu_f70c5534_300234cuda3std6ranges3__45__cpo4swapE,@object
	.size		_ZN40_INTERNAL_e13d0a92_4_k_cu_f70c5534_300234cuda3std6ranges3__45__cpo4swapE,(.L_10 - _ZN40_INTERNAL_e13d0a92_4_k_cu_f70c5534_300234cuda3std6ranges3__45__cpo4swapE)
_ZN40_INTERNAL_e13d0a92_4_k_cu_f70c5534_300234cuda3std6ranges3__45__cpo4swapE:
	.zero		1
.L_10:


//--------------------- .nv.constant0._ZN7cutlass13device_kernelINS_4gemm6kernel13GemmUniversalIN4cute5tupleIJiiiiEEENS1_10collective13CollectiveMmaINS1_35MainloopSm100TmaUmmaWarpSpecializedILi20ELi2ELi4ENS5_IJNS4_1CILi2EEENSA_ILi1EEESC_EEEEENS5_IJNSA_ILi256EEENSA_ILi64EEENSA_ILi32EEEEEENS_10bfloat16_tENS5_IJlSC_lEEESJ_SK_NS4_8TiledMMAINS4_8MMA_AtomIJNS4_26SM100_MMA_F16BF16_2x1SM_SSISJ_SJ_fLi256ELi64ELNS4_4UMMA5MajorE0ELSP_0ELNSO_7ScaleInE0ELSQ_0EEEEEENS4_6LayoutINS5_IJSC_SC_SC_EEENS5_IJNSA_ILi0EEESV_SV_EEEEENS5_IJNS4_10UnderscoreESY_SY_EEEEENS4_18SM100_TMA_2SM_LOADENS4_14ComposedLayoutINS4_7SwizzleILi2ELi4ELi3EEENS4_18smem_ptr_flag_bitsILi16EEENST_INS5_IJNSA_ILi8EEESH_EEENS5_IJSH_SC_EEEEEEEvNS4_8identityES11_S1B_vS1C_EENS_8epilogue10collective18CollectiveEpilogueINS1E_23Sm100TmaWarpSpecializedILi3ELi2ELi32ELb1ELb0EEEJNS5_IJNSA_ILi128EEESG_SH_EEENS5_IJNST_IS1J_SC_EENST_ISH_SC_EEEEESJ_SK_SJ_SK_NS1E_6fusion15FusionCallbacksIS1I_NS1O_17LinearCombinationISJ_fSJ_fLNS_15FloatRoundStyleE2EEES1K_S1N_JEEENS4_5SM1004TMEM4LOAD26SM100_TMEM_LOAD_32dp32b32xENS4_13SM90_TMA_LOADES1B_NS4_39AutoVectorizingCopyWithAssumedAlignmentILi128EEENS4_14SM90_TMA_STOREES1B_S20_S20_EEEvvEEEEvNT_6ParamsE --------------------------
	.section	.nv.constant0._ZN7cutlass13device_kernelINS_4gemm6kernel13GemmUniversalIN4cute5tupleIJiiiiEEENS1_10collective13CollectiveMmaINS1_35MainloopSm100TmaUmmaWarpSpecializedILi20ELi2ELi4ENS5_IJNS4_1CILi2EEENSA_ILi1EEESC_EEEEENS5_IJNSA_ILi256EEENSA_ILi64EEENSA_ILi32EEEEEENS_10bfloat16_tENS5_IJlSC_lEEESJ_SK_NS4_8TiledMMAINS4_8MMA_AtomIJNS4_26SM100_MMA_F16BF16_2x1SM_SSISJ_SJ_fLi256ELi64ELNS4_4UMMA5MajorE0ELSP_0ELNSO_7ScaleInE0ELSQ_0EEEEEENS4_6LayoutINS5_IJSC_SC_SC_EEENS5_IJNSA_ILi0EEESV_SV_EEEEENS5_IJNS4_10UnderscoreESY_SY_EEEEENS4_18SM100_TMA_2SM_LOADENS4_14ComposedLayoutINS4_7SwizzleILi2ELi4ELi3EEENS4_18smem_ptr_flag_bitsILi16EEENST_INS5_IJNSA_ILi8EEESH_EEENS5_IJSH_SC_EEEEEEEvNS4_8identityES11_S1B_vS1C_EENS_8epilogue10collective18CollectiveEpilogueINS1E_23Sm100TmaWarpSpecializedILi3ELi2ELi32ELb1ELb0EEEJNS5_IJNSA_ILi128EEESG_SH_EEENS5_IJNST_IS1J_SC_EENST_ISH_SC_EEEEESJ_SK_SJ_SK_NS1E_6fusion15FusionCallbacksIS1I_NS1O_17LinearCombinationISJ_fSJ_fLNS_15FloatRoundStyleE2EEES1K_S1N_JEEENS4_5SM1004TMEM4LOAD26SM100_TMEM_LOAD_32dp32b32xENS4_13SM90_TMA_LOADES1B_NS4_39AutoVectorizingCopyWithAssumedAlignmentILi128EEENS4_14SM90_TMA_STOREES1B_S20_S20_EEEvvEEEEvNT_6ParamsE,"a",@progbits
	.sectionflags	@""
	.align	4
.nv.constant0._ZN7cutlass13device_kernelINS_4gemm6kernel13GemmUniversalIN4cute5tupleIJiiiiEEENS1_10collective13CollectiveMmaINS1_35MainloopSm100TmaUmmaWarpSpecializedILi20ELi2ELi4ENS5_IJNS4_1CILi2EEENSA_ILi1EEESC_EEEEENS5_IJNSA_ILi256EEENSA_ILi64EEENSA_ILi32EEEEEENS_10bfloat16_tENS5_IJlSC_lEEESJ_SK_NS4_8TiledMMAINS4_8MMA_AtomIJNS4_26SM100_MMA_F16BF16_2x1SM_SSISJ_SJ_fLi256ELi64ELNS4_4UMMA5MajorE0ELSP_0ELNSO_7ScaleInE0ELSQ_0EEEEEENS4_6LayoutINS5_IJSC_SC_SC_EEENS5_IJNSA_ILi0EEESV_SV_EEEEENS5_IJNS4_10UnderscoreESY_SY_EEEEENS4_18SM100_TMA_2SM_LOADENS4_14ComposedLayoutINS4_7SwizzleILi2ELi4ELi3EEENS4_18smem_ptr_flag_bitsILi16EEENST_INS5_IJNSA_ILi8EEESH_EEENS5_IJSH_SC_EEEEEEEvNS4_8identityES11_S1B_vS1C_EENS_8epilogue10collective18CollectiveEpilogueINS1E_23Sm100TmaWarpSpecializedILi3ELi2ELi32ELb1ELb0EEEJNS5_IJNSA_ILi128EEESG_SH_EEENS5_IJNST_IS1J_SC_EENST_ISH_SC_EEEEESJ_SK_SJ_SK_NS1E_6fusion15FusionCallbacksIS1I_NS1O_17LinearCombinationISJ_fSJ_fLNS_15FloatRoundStyleE2EEES1K_S1N_JEEENS4_5SM1004TMEM4LOAD26SM100_TMEM_LOAD_32dp32b32xENS4_13SM90_TMA_LOADES1B_NS4_39AutoVectorizingCopyWithAssumedAlignmentILi128EEENS4_14SM90_TMA_STOREES1B_S20_S20_EEEvvEEEEvNT_6ParamsE:
	.zero		2944


//--------------------- SYMBOLS --------------------------

	.type		.nv.reservedSmem.offset0,@object
	.size		.nv.reservedSmem.offset0,0x4
	.type		.nv.reservedSmem.cap,@object
	.size		.nv.reservedSmem.cap,0x4
	.type		__assertfail,@function
